//
// Generated by NVIDIA NVVM Compiler
//
// Compiler Build ID: CL-36424714
// Cuda compilation tools, release 13.0, V13.0.88
// Based on NVVM 20.0.0
//

.version 9.0
.target sm_100
.address_size 64

	// .globl	chroma_key

.visible .entry chroma_key(
	.param .u64 .ptr .align 1 chroma_key_param_0,
	.param .u8 chroma_key_param_1,
	.param .u8 chroma_key_param_2,
	.param .u8 chroma_key_param_3,
	.param .u32 chroma_key_param_4,
	.param .u32 chroma_key_param_5,
	.param .u32 chroma_key_param_6,
	.param .u32 chroma_key_param_7
)
{
	.reg .pred 	%p<31>;
	.reg .b16 	%rs<6>;
	.reg .b32 	%r<66>;
	.reg .b32 	%f<203>;
	.reg .b64 	%rd<5>;

	ld.param.u64 	%rd2, [chroma_key_param_0];
	ld.param.u8 	%rs3, [chroma_key_param_1];
	ld.param.u8 	%rs4, [chroma_key_param_2];
	ld.param.u8 	%rs5, [chroma_key_param_3];
	ld.param.u32 	%r6, [chroma_key_param_4];
	ld.param.u32 	%r7, [chroma_key_param_5];
	ld.param.u32 	%r8, [chroma_key_param_6];
	ld.param.u32 	%r9, [chroma_key_param_7];
	mov.u32 	%r11, %ctaid.x;
	mov.u32 	%r12, %ntid.x;
	mov.u32 	%r13, %tid.x;
	mad.lo.s32 	%r1, %r11, %r12, %r13;
	mov.u32 	%r14, %ctaid.y;
	mov.u32 	%r15, %ntid.y;
	mov.u32 	%r16, %tid.y;
	mad.lo.s32 	%r17, %r14, %r15, %r16;
	setp.ge.s32 	%p1, %r1, %r8;
	setp.ge.s32 	%p2, %r17, %r9;
	or.pred  	%p3, %p1, %p2;
	@%p3 bra 	$L__BB0_17;
	cvta.to.global.u64 	%rd3, %rd2;
	mad.lo.s32 	%r18, %r8, %r17, %r1;
	shl.b32 	%r19, %r18, 2;
	cvt.s64.s32 	%rd4, %r19;
	add.s64 	%rd1, %rd3, %rd4;
	ld.global.u8 	%r20, [%rd1];
	ld.global.u8 	%rs1, [%rd1+1];
	ld.global.u8 	%rs2, [%rd1+2];
	cvt.u32.u16 	%r21, %rs3;
	sub.s32 	%r3, %r21, %r20;
	cvt.rn.f32.s32 	%f1, %r3;
	abs.f32 	%f2, %f1;
	setp.eq.s32 	%p4, %r3, 1;
	mov.f32 	%f200, 0f3F800000;
	@%p4 bra 	$L__BB0_6;
	setp.num.f32 	%p5, %f2, %f2;
	@%p5 bra 	$L__BB0_4;
	mov.f32 	%f76, 0f40000000;
	add.rn.f32 	%f200, %f1, %f76;
	bra.uni 	$L__BB0_6;
$L__BB0_4:
	setp.lt.f32 	%p6, %f2, 0f00800000;
	mul.f32 	%f21, %f2, 0f4B800000;
	selp.f32 	%f22, %f21, %f2, %p6;
	mov.b32 	%r22, %f22;
	add.s32 	%r23, %r22, -1060439283;
	and.b32  	%r24, %r23, -8388608;
	sub.s32 	%r25, %r22, %r24;
	mov.b32 	%f23, %r25;
	cvt.rn.f32.s32 	%f24, %r24;
	selp.f32 	%f25, 0fC1C00000, 0f00000000, %p6;
	fma.rn.f32 	%f26, %f24, 0f34000000, %f25;
	add.f32 	%f27, %f23, 0fBF800000;
	add.f32 	%f28, %f23, 0f3F800000;
	rcp.approx.ftz.f32 	%f29, %f28;
	add.f32 	%f30, %f27, %f27;
	mul.f32 	%f31, %f30, %f29;
	mul.f32 	%f32, %f31, %f31;
	neg.f32 	%f33, %f31;
	sub.f32 	%f34, %f27, %f31;
	add.f32 	%f35, %f34, %f34;
	fma.rn.f32 	%f36, %f33, %f27, %f35;
	mul.rn.f32 	%f37, %f29, %f36;
	fma.rn.f32 	%f38, %f32, 0f3A2C32E4, 0f3B52E7DB;
	fma.rn.f32 	%f39, %f38, %f32, 0f3C93BB73;
	fma.rn.f32 	%f40, %f39, %f32, 0f3DF6384F;
	mul.rn.f32 	%f41, %f40, %f32;
	fma.rn.f32 	%f42, %f31, 0f3FB8AA3B, %f26;
	mul.f32 	%f43, %f41, 0f40400000;
	sub.f32 	%f44, %f26, %f42;
	fma.rn.f32 	%f45, %f31, 0f3FB8AA3B, %f44;
	fma.rn.f32 	%f46, %f37, 0f3FB8AA3B, %f45;
	fma.rn.f32 	%f47, %f31, 0f32A55E34, %f46;
	fma.rn.f32 	%f48, %f43, %f37, %f47;
	fma.rn.f32 	%f49, %f41, %f31, %f48;
	add.rn.f32 	%f50, %f42, %f49;
	mov.f32 	%f51, 0f40000000;
	mul.rn.f32 	%f52, %f50, %f51;
	cvt.rni.f32.f32 	%f53, %f52;
	sub.f32 	%f54, %f52, %f53;
	neg.f32 	%f55, %f52;
	fma.rn.f32 	%f56, %f50, 0f40000000, %f55;
	neg.f32 	%f57, %f42;
	add.rn.f32 	%f58, %f50, %f57;
	neg.f32 	%f59, %f58;
	add.rn.f32 	%f60, %f49, %f59;
	fma.rn.f32 	%f61, %f60, 0f40000000, %f56;
	add.f32 	%f62, %f54, %f61;
	setp.gt.f32 	%p7, %f53, 0f00000000;
	selp.b32 	%r26, 0, -2097152000, %p7;
	setp.ne.s32 	%p8, %r3, 0;
	setp.neu.f32 	%p9, %f2, 0f7F800000;
	setp.lt.f32 	%p10, %f52, 0f00000000;
	selp.f32 	%f63, 0f00000000, 0f7F800000, %p10;
	abs.f32 	%f64, %f52;
	setp.gt.f32 	%p11, %f64, 0f43180000;
	cvt.rzi.s32.f32 	%r27, %f53;
	shl.b32 	%r28, %r27, 23;
	sub.s32 	%r29, %r28, %r26;
	mov.b32 	%f65, %r29;
	add.s32 	%r30, %r26, 2130706432;
	mov.b32 	%f66, %r30;
	fma.rn.f32 	%f67, %f62, 0f391FCB8E, 0f3AAF85ED;
	fma.rn.f32 	%f68, %f67, %f62, 0f3C1D9856;
	fma.rn.f32 	%f69, %f68, %f62, 0f3D6357BB;
	fma.rn.f32 	%f70, %f69, %f62, 0f3E75FDEC;
	fma.rn.f32 	%f71, %f70, %f62, 0f3F317218;
	fma.rn.f32 	%f72, %f71, %f62, 0f3F800000;
	mul.f32 	%f73, %f72, %f66;
	mul.f32 	%f74, %f73, %f65;
	selp.f32 	%f200, %f63, %f74, %p11;
	and.pred  	%p12, %p8, %p9;
	@%p12 bra 	$L__BB0_6;
	shl.b32 	%r31, %r3, 1;
	cvt.rn.f32.s32 	%f75, %r31;
	mov.b32 	%r32, %f75;
	and.b32  	%r33, %r32, 2147483647;
	mov.b32 	%f200, %r33;
$L__BB0_6:
	cvt.u32.u16 	%r34, %rs4;
	cvt.u32.u16 	%r35, %rs1;
	and.b32  	%r36, %r35, 255;
	sub.s32 	%r4, %r34, %r36;
	cvt.rn.f32.s32 	%f7, %r4;
	abs.f32 	%f8, %f7;
	setp.eq.s32 	%p13, %r4, 1;
	mov.f32 	%f201, 0f3F800000;
	@%p13 bra 	$L__BB0_11;
	setp.num.f32 	%p14, %f8, %f8;
	@%p14 bra 	$L__BB0_9;
	mov.f32 	%f133, 0f40000000;
	add.rn.f32 	%f201, %f7, %f133;
	bra.uni 	$L__BB0_11;
$L__BB0_9:
	setp.lt.f32 	%p15, %f8, 0f00800000;
	mul.f32 	%f78, %f8, 0f4B800000;
	selp.f32 	%f79, %f78, %f8, %p15;
	mov.b32 	%r37, %f79;
	add.s32 	%r38, %r37, -1060439283;
	and.b32  	%r39, %r38, -8388608;
	sub.s32 	%r40, %r37, %r39;
	mov.b32 	%f80, %r40;
	cvt.rn.f32.s32 	%f81, %r39;
	selp.f32 	%f82, 0fC1C00000, 0f00000000, %p15;
	fma.rn.f32 	%f83, %f81, 0f34000000, %f82;
	add.f32 	%f84, %f80, 0fBF800000;
	add.f32 	%f85, %f80, 0f3F800000;
	rcp.approx.ftz.f32 	%f86, %f85;
	add.f32 	%f87, %f84, %f84;
	mul.f32 	%f88, %f87, %f86;
	mul.f32 	%f89, %f88, %f88;
	neg.f32 	%f90, %f88;
	sub.f32 	%f91, %f84, %f88;
	add.f32 	%f92, %f91, %f91;
	fma.rn.f32 	%f93, %f90, %f84, %f92;
	mul.rn.f32 	%f94, %f86, %f93;
	fma.rn.f32 	%f95, %f89, 0f3A2C32E4, 0f3B52E7DB;
	fma.rn.f32 	%f96, %f95, %f89, 0f3C93BB73;
	fma.rn.f32 	%f97, %f96, %f89, 0f3DF6384F;
	mul.rn.f32 	%f98, %f97, %f89;
	fma.rn.f32 	%f99, %f88, 0f3FB8AA3B, %f83;
	mul.f32 	%f100, %f98, 0f40400000;
	sub.f32 	%f101, %f83, %f99;
	fma.rn.f32 	%f102, %f88, 0f3FB8AA3B, %f101;
	fma.rn.f32 	%f103, %f94, 0f3FB8AA3B, %f102;
	fma.rn.f32 	%f104, %f88, 0f32A55E34, %f103;
	fma.rn.f32 	%f105, %f100, %f94, %f104;
	fma.rn.f32 	%f106, %f98, %f88, %f105;
	add.rn.f32 	%f107, %f99, %f106;
	mov.f32 	%f108, 0f40000000;
	mul.rn.f32 	%f109, %f107, %f108;
	cvt.rni.f32.f32 	%f110, %f109;
	sub.f32 	%f111, %f109, %f110;
	neg.f32 	%f112, %f109;
	fma.rn.f32 	%f113, %f107, 0f40000000, %f112;
	neg.f32 	%f114, %f99;
	add.rn.f32 	%f115, %f107, %f114;
	neg.f32 	%f116, %f115;
	add.rn.f32 	%f117, %f106, %f116;
	fma.rn.f32 	%f118, %f117, 0f40000000, %f113;
	add.f32 	%f119, %f111, %f118;
	setp.gt.f32 	%p16, %f110, 0f00000000;
	selp.b32 	%r41, 0, -2097152000, %p16;
	setp.ne.s32 	%p17, %r4, 0;
	setp.neu.f32 	%p18, %f8, 0f7F800000;
	setp.lt.f32 	%p19, %f109, 0f00000000;
	selp.f32 	%f120, 0f00000000, 0f7F800000, %p19;
	abs.f32 	%f121, %f109;
	setp.gt.f32 	%p20, %f121, 0f43180000;
	cvt.rzi.s32.f32 	%r42, %f110;
	shl.b32 	%r43, %r42, 23;
	sub.s32 	%r44, %r43, %r41;
	mov.b32 	%f122, %r44;
	add.s32 	%r45, %r41, 2130706432;
	mov.b32 	%f123, %r45;
	fma.rn.f32 	%f124, %f119, 0f391FCB8E, 0f3AAF85ED;
	fma.rn.f32 	%f125, %f124, %f119, 0f3C1D9856;
	fma.rn.f32 	%f126, %f125, %f119, 0f3D6357BB;
	fma.rn.f32 	%f127, %f126, %f119, 0f3E75FDEC;
	fma.rn.f32 	%f128, %f127, %f119, 0f3F317218;
	fma.rn.f32 	%f129, %f128, %f119, 0f3F800000;
	mul.f32 	%f130, %f129, %f123;
	mul.f32 	%f131, %f130, %f122;
	selp.f32 	%f201, %f120, %f131, %p20;
	and.pred  	%p21, %p17, %p18;
	@%p21 bra 	$L__BB0_11;
	shl.b32 	%r46, %r4, 1;
	cvt.rn.f32.s32 	%f132, %r46;
	mov.b32 	%r47, %f132;
	and.b32  	%r48, %r47, 2147483647;
	mov.b32 	%f201, %r48;
$L__BB0_11:
	add.f32 	%f13, %f200, %f201;
	cvt.u32.u16 	%r49, %rs5;
	cvt.u32.u16 	%r50, %rs2;
	and.b32  	%r51, %r50, 255;
	sub.s32 	%r5, %r49, %r51;
	cvt.rn.f32.s32 	%f14, %r5;
	abs.f32 	%f15, %f14;
	setp.eq.s32 	%p22, %r5, 1;
	mov.f32 	%f202, 0f3F800000;
	@%p22 bra 	$L__BB0_16;
	setp.num.f32 	%p23, %f15, %f15;
	@%p23 bra 	$L__BB0_14;
	mov.f32 	%f190, 0f40000000;
	add.rn.f32 	%f202, %f14, %f190;
	bra.uni 	$L__BB0_16;
$L__BB0_14:
	setp.lt.f32 	%p24, %f15, 0f00800000;
	mul.f32 	%f135, %f15, 0f4B800000;
	selp.f32 	%f136, %f135, %f15, %p24;
	mov.b32 	%r52, %f136;
	add.s32 	%r53, %r52, -1060439283;
	and.b32  	%r54, %r53, -8388608;
	sub.s32 	%r55, %r52, %r54;
	mov.b32 	%f137, %r55;
	cvt.rn.f32.s32 	%f138, %r54;
	selp.f32 	%f139, 0fC1C00000, 0f00000000, %p24;
	fma.rn.f32 	%f140, %f138, 0f34000000, %f139;
	add.f32 	%f141, %f137, 0fBF800000;
	add.f32 	%f142, %f137, 0f3F800000;
	rcp.approx.ftz.f32 	%f143, %f142;
	add.f32 	%f144, %f141, %f141;
	mul.f32 	%f145, %f144, %f143;
	mul.f32 	%f146, %f145, %f145;
	neg.f32 	%f147, %f145;
	sub.f32 	%f148, %f141, %f145;
	add.f32 	%f149, %f148, %f148;
	fma.rn.f32 	%f150, %f147, %f141, %f149;
	mul.rn.f32 	%f151, %f143, %f150;
	fma.rn.f32 	%f152, %f146, 0f3A2C32E4, 0f3B52E7DB;
	fma.rn.f32 	%f153, %f152, %f146, 0f3C93BB73;
	fma.rn.f32 	%f154, %f153, %f146, 0f3DF6384F;
	mul.rn.f32 	%f155, %f154, %f146;
	fma.rn.f32 	%f156, %f145, 0f3FB8AA3B, %f140;
	mul.f32 	%f157, %f155, 0f40400000;
	sub.f32 	%f158, %f140, %f156;
	fma.rn.f32 	%f159, %f145, 0f3FB8AA3B, %f158;
	fma.rn.f32 	%f160, %f151, 0f3FB8AA3B, %f159;
	fma.rn.f32 	%f161, %f145, 0f32A55E34, %f160;
	fma.rn.f32 	%f162, %f157, %f151, %f161;
	fma.rn.f32 	%f163, %f155, %f145, %f162;
	add.rn.f32 	%f164, %f156, %f163;
	mov.f32 	%f165, 0f40000000;
	mul.rn.f32 	%f166, %f164, %f165;
	cvt.rni.f32.f32 	%f167, %f166;
	sub.f32 	%f168, %f166, %f167;
	neg.f32 	%f169, %f166;
	fma.rn.f32 	%f170, %f164, 0f40000000, %f169;
	neg.f32 	%f171, %f156;
	add.rn.f32 	%f172, %f164, %f171;
	neg.f32 	%f173, %f172;
	add.rn.f32 	%f174, %f163, %f173;
	fma.rn.f32 	%f175, %f174, 0f40000000, %f170;
	add.f32 	%f176, %f168, %f175;
	setp.gt.f32 	%p25, %f167, 0f00000000;
	selp.b32 	%r56, 0, -2097152000, %p25;
	setp.ne.s32 	%p26, %r5, 0;
	setp.neu.f32 	%p27, %f15, 0f7F800000;
	setp.lt.f32 	%p28, %f166, 0f00000000;
	selp.f32 	%f177, 0f00000000, 0f7F800000, %p28;
	abs.f32 	%f178, %f166;
	setp.gt.f32 	%p29, %f178, 0f43180000;
	cvt.rzi.s32.f32 	%r57, %f167;
	shl.b32 	%r58, %r57, 23;
	sub.s32 	%r59, %r58, %r56;
	mov.b32 	%f179, %r59;
	add.s32 	%r60, %r56, 2130706432;
	mov.b32 	%f180, %r60;
	fma.rn.f32 	%f181, %f176, 0f391FCB8E, 0f3AAF85ED;
	fma.rn.f32 	%f182, %f181, %f176, 0f3C1D9856;
	fma.rn.f32 	%f183, %f182, %f176, 0f3D6357BB;
	fma.rn.f32 	%f184, %f183, %f176, 0f3E75FDEC;
	fma.rn.f32 	%f185, %f184, %f176, 0f3F317218;
	fma.rn.f32 	%f186, %f185, %f176, 0f3F800000;
	mul.f32 	%f187, %f186, %f180;
	mul.f32 	%f188, %f187, %f179;
	selp.f32 	%f202, %f177, %f188, %p29;
	and.pred  	%p30, %p26, %p27;
	@%p30 bra 	$L__BB0_16;
	shl.b32 	%r61, %r5, 1;
	cvt.rn.f32.s32 	%f189, %r61;
	mov.b32 	%r62, %f189;
	and.b32  	%r63, %r62, 2147483647;
	mov.b32 	%f202, %r63;
$L__BB0_16:
	add.f32 	%f191, %f13, %f202;
	sqrt.rn.f32 	%f192, %f191;
	cvt.rn.f32.s32 	%f193, %r6;
	sub.f32 	%f194, %f192, %f193;
	sub.s32 	%r64, %r7, %r6;
	cvt.rn.f32.s32 	%f195, %r64;
	div.rn.f32 	%f196, %f194, %f195;
	mul.f32 	%f197, %f196, 0f437F0000;
	max.f32 	%f198, %f197, 0f00000000;
	min.f32 	%f199, %f198, 0f437F0000;
	cvt.rzi.u32.f32 	%r65, %f199;
	st.global.u8 	[%rd1+3], %r65;
$L__BB0_17:
	ret;

}
	// .globl	round_mask
.visible .entry round_mask(
	.param .u64 .ptr .align 1 round_mask_param_0,
	.param .u32 round_mask_param_1,
	.param .u32 round_mask_param_2,
	.param .u32 round_mask_param_3,
	.param .u32 round_mask_param_4,
	.param .f32 round_mask_param_5,
	.param .u32 round_mask_param_6,
	.param .u32 round_mask_param_7
)
{
	.reg .pred 	%p<270>;
	.reg .b16 	%rs<5>;
	.reg .b32 	%r<216>;
	.reg .b32 	%f<922>;
	.reg .b64 	%rd<5>;

	ld.param.u64 	%rd1, [round_mask_param_0];
	ld.param.u32 	%r8, [round_mask_param_1];
	ld.param.u32 	%r9, [round_mask_param_2];
	ld.param.u32 	%r10, [round_mask_param_3];
	ld.param.u32 	%r11, [round_mask_param_4];
	ld.param.f32 	%f121, [round_mask_param_5];
	ld.param.u32 	%r12, [round_mask_param_6];
	ld.param.u32 	%r14, [round_mask_param_7];
	mov.u32 	%r15, %ctaid.x;
	mov.u32 	%r16, %ntid.x;
	mov.u32 	%r17, %tid.x;
	mad.lo.s32 	%r1, %r15, %r16, %r17;
	mov.u32 	%r18, %ctaid.y;
	mov.u32 	%r19, %ntid.y;
	mov.u32 	%r20, %tid.y;
	mad.lo.s32 	%r21, %r18, %r19, %r20;
	setp.ge.s32 	%p1, %r1, %r12;
	setp.ge.s32 	%p2, %r21, %r14;
	or.pred  	%p3, %p1, %p2;
	@%p3 bra 	$L__BB1_114;
	max.s32 	%r22, %r1, %r21;
	setp.ge.s32 	%p4, %r22, %r8;
	@%p4 bra 	$L__BB1_29;
	not.b32 	%r165, %r1;
	add.s32 	%r166, %r8, %r165;
	cvt.rn.f32.s32 	%f1, %r166;
	not.b32 	%r167, %r21;
	add.s32 	%r168, %r8, %r167;
	cvt.rn.f32.s32 	%f2, %r168;
	setp.neu.f32 	%p206, %f121, 0f40000000;
	mov.f32 	%f910, 0f3F800000;
	@%p206 bra 	$L__BB1_4;
	mul.f32 	%f898, %f2, %f2;
	fma.rn.f32 	%f899, %f1, %f1, %f898;
	sqrt.rn.f32 	%f912, %f899;
	bra.uni 	$L__BB1_28;
$L__BB1_4:
	abs.f32 	%f4, %f1;
	mul.f32 	%f711, %f121, 0f3F000000;
	cvt.rzi.f32.f32 	%f712, %f711;
	add.f32 	%f713, %f712, %f712;
	sub.f32 	%f714, %f121, %f713;
	abs.f32 	%f5, %f714;
	abs.f32 	%f6, %f4;
	setp.lt.f32 	%p207, %f6, 0f00800000;
	mul.f32 	%f715, %f6, 0f4B800000;
	selp.f32 	%f716, %f715, %f6, %p207;
	selp.f32 	%f717, 0fC1C00000, 0f00000000, %p207;
	mov.b32 	%r169, %f716;
	add.s32 	%r170, %r169, -1060439283;
	and.b32  	%r171, %r170, -8388608;
	sub.s32 	%r172, %r169, %r171;
	mov.b32 	%f718, %r172;
	cvt.rn.f32.s32 	%f719, %r171;
	fma.rn.f32 	%f720, %f719, 0f34000000, %f717;
	add.f32 	%f721, %f718, 0fBF800000;
	add.f32 	%f722, %f718, 0f3F800000;
	rcp.approx.ftz.f32 	%f723, %f722;
	add.f32 	%f724, %f721, %f721;
	mul.f32 	%f725, %f724, %f723;
	mul.f32 	%f726, %f725, %f725;
	sub.f32 	%f727, %f721, %f725;
	add.f32 	%f728, %f727, %f727;
	neg.f32 	%f729, %f725;
	fma.rn.f32 	%f730, %f729, %f721, %f728;
	mul.rn.f32 	%f731, %f723, %f730;
	fma.rn.f32 	%f732, %f726, 0f3A2C32E4, 0f3B52E7DB;
	fma.rn.f32 	%f733, %f732, %f726, 0f3C93BB73;
	fma.rn.f32 	%f734, %f733, %f726, 0f3DF6384F;
	mul.rn.f32 	%f735, %f734, %f726;
	fma.rn.f32 	%f736, %f725, 0f3FB8AA3B, %f720;
	sub.f32 	%f737, %f720, %f736;
	fma.rn.f32 	%f738, %f725, 0f3FB8AA3B, %f737;
	fma.rn.f32 	%f739, %f731, 0f3FB8AA3B, %f738;
	fma.rn.f32 	%f740, %f725, 0f32A55E34, %f739;
	mul.f32 	%f741, %f735, 0f40400000;
	fma.rn.f32 	%f742, %f741, %f731, %f740;
	fma.rn.f32 	%f743, %f735, %f725, %f742;
	add.rn.f32 	%f744, %f736, %f743;
	neg.f32 	%f745, %f736;
	add.rn.f32 	%f746, %f744, %f745;
	neg.f32 	%f747, %f746;
	add.rn.f32 	%f748, %f743, %f747;
	mul.rn.f32 	%f749, %f744, %f121;
	neg.f32 	%f750, %f749;
	fma.rn.f32 	%f751, %f744, %f121, %f750;
	fma.rn.f32 	%f752, %f748, %f121, %f751;
	cvt.rni.f32.f32 	%f753, %f749;
	sub.f32 	%f754, %f749, %f753;
	add.f32 	%f755, %f754, %f752;
	fma.rn.f32 	%f756, %f755, 0f391FCB8E, 0f3AAF85ED;
	fma.rn.f32 	%f757, %f756, %f755, 0f3C1D9856;
	fma.rn.f32 	%f758, %f757, %f755, 0f3D6357BB;
	fma.rn.f32 	%f759, %f758, %f755, 0f3E75FDEC;
	fma.rn.f32 	%f760, %f759, %f755, 0f3F317218;
	fma.rn.f32 	%f761, %f760, %f755, 0f3F800000;
	cvt.rzi.s32.f32 	%r173, %f753;
	setp.gt.f32 	%p208, %f753, 0f00000000;
	selp.b32 	%r174, 0, -2097152000, %p208;
	add.s32 	%r175, %r174, 2130706432;
	mov.b32 	%f762, %r175;
	mul.f32 	%f763, %f761, %f762;
	shl.b32 	%r176, %r173, 23;
	sub.s32 	%r177, %r176, %r174;
	mov.b32 	%f764, %r177;
	mul.f32 	%f765, %f763, %f764;
	abs.f32 	%f766, %f749;
	setp.gt.f32 	%p209, %f766, 0f43180000;
	setp.lt.f32 	%p210, %f749, 0f00000000;
	selp.f32 	%f767, 0f00000000, 0f7F800000, %p210;
	selp.f32 	%f7, %f767, %f765, %p209;
	setp.eq.f32 	%p211, %f4, 0f3F800000;
	setp.eq.f32 	%p212, %f121, 0f00000000;
	or.pred  	%p213, %p211, %p212;
	@%p213 bra 	$L__BB1_12;
	setp.num.f32 	%p214, %f6, %f6;
	abs.f32 	%f768, %f121;
	setp.num.f32 	%p215, %f768, %f768;
	and.pred  	%p216, %p214, %p215;
	@%p216 bra 	$L__BB1_7;
	add.rn.f32 	%f910, %f4, %f121;
	bra.uni 	$L__BB1_12;
$L__BB1_7:
	setp.neu.f32 	%p217, %f4, 0f00000000;
	setp.neu.f32 	%p218, %f6, 0f7F800000;
	and.pred  	%p219, %p217, %p218;
	@%p219 bra 	$L__BB1_9;
	setp.neu.f32 	%p226, %f5, 0f3F800000;
	add.f32 	%f773, %f4, %f4;
	mov.b32 	%r178, %f773;
	setp.lt.f32 	%p227, %f121, 0f00000000;
	xor.b32  	%r179, %r178, 2139095040;
	selp.b32 	%r180, %r179, %r178, %p227;
	and.b32  	%r181, %r180, 2147483647;
	selp.b32 	%r182, %r181, %r180, %p226;
	mov.b32 	%f910, %r182;
	bra.uni 	$L__BB1_12;
$L__BB1_9:
	setp.eq.f32 	%p220, %f4, 0fBF800000;
	setp.eq.f32 	%p221, %f768, 0f7F800000;
	and.pred  	%p222, %p220, %p221;
	@%p222 bra 	$L__BB1_12;
	setp.geu.f32 	%p223, %f4, 0f00000000;
	mov.f32 	%f910, %f7;
	@%p223 bra 	$L__BB1_12;
	setp.neu.f32 	%p224, %f5, 0f3F800000;
	neg.f32 	%f770, %f7;
	selp.f32 	%f771, %f7, %f770, %p224;
	cvt.rmi.f32.f32 	%f772, %f121;
	setp.neu.f32 	%p225, %f121, %f772;
	selp.f32 	%f910, 0f7FFFFFFF, %f771, %p225;
$L__BB1_12:
	setp.eq.f32 	%p228, %f121, 0f00000000;
	abs.f32 	%f13, %f2;
	abs.f32 	%f14, %f13;
	setp.lt.f32 	%p229, %f14, 0f00800000;
	mul.f32 	%f775, %f14, 0f4B800000;
	selp.f32 	%f776, %f775, %f14, %p229;
	selp.f32 	%f777, 0fC1C00000, 0f00000000, %p229;
	mov.b32 	%r183, %f776;
	add.s32 	%r184, %r183, -1060439283;
	and.b32  	%r185, %r184, -8388608;
	sub.s32 	%r186, %r183, %r185;
	mov.b32 	%f778, %r186;
	cvt.rn.f32.s32 	%f779, %r185;
	fma.rn.f32 	%f780, %f779, 0f34000000, %f777;
	add.f32 	%f781, %f778, 0fBF800000;
	add.f32 	%f782, %f778, 0f3F800000;
	rcp.approx.ftz.f32 	%f783, %f782;
	add.f32 	%f784, %f781, %f781;
	mul.f32 	%f785, %f784, %f783;
	mul.f32 	%f786, %f785, %f785;
	sub.f32 	%f787, %f781, %f785;
	add.f32 	%f788, %f787, %f787;
	neg.f32 	%f789, %f785;
	fma.rn.f32 	%f790, %f789, %f781, %f788;
	mul.rn.f32 	%f791, %f783, %f790;
	fma.rn.f32 	%f792, %f786, 0f3A2C32E4, 0f3B52E7DB;
	fma.rn.f32 	%f793, %f792, %f786, 0f3C93BB73;
	fma.rn.f32 	%f794, %f793, %f786, 0f3DF6384F;
	mul.rn.f32 	%f795, %f794, %f786;
	fma.rn.f32 	%f796, %f785, 0f3FB8AA3B, %f780;
	sub.f32 	%f797, %f780, %f796;
	fma.rn.f32 	%f798, %f785, 0f3FB8AA3B, %f797;
	fma.rn.f32 	%f799, %f791, 0f3FB8AA3B, %f798;
	fma.rn.f32 	%f800, %f785, 0f32A55E34, %f799;
	mul.f32 	%f801, %f795, 0f40400000;
	fma.rn.f32 	%f802, %f801, %f791, %f800;
	fma.rn.f32 	%f803, %f795, %f785, %f802;
	add.rn.f32 	%f804, %f796, %f803;
	neg.f32 	%f805, %f796;
	add.rn.f32 	%f806, %f804, %f805;
	neg.f32 	%f807, %f806;
	add.rn.f32 	%f808, %f803, %f807;
	mul.rn.f32 	%f809, %f804, %f121;
	neg.f32 	%f810, %f809;
	fma.rn.f32 	%f811, %f804, %f121, %f810;
	fma.rn.f32 	%f812, %f808, %f121, %f811;
	cvt.rni.f32.f32 	%f813, %f809;
	sub.f32 	%f814, %f809, %f813;
	add.f32 	%f815, %f814, %f812;
	fma.rn.f32 	%f816, %f815, 0f391FCB8E, 0f3AAF85ED;
	fma.rn.f32 	%f817, %f816, %f815, 0f3C1D9856;
	fma.rn.f32 	%f818, %f817, %f815, 0f3D6357BB;
	fma.rn.f32 	%f819, %f818, %f815, 0f3E75FDEC;
	fma.rn.f32 	%f820, %f819, %f815, 0f3F317218;
	fma.rn.f32 	%f821, %f820, %f815, 0f3F800000;
	cvt.rzi.s32.f32 	%r187, %f813;
	setp.gt.f32 	%p230, %f813, 0f00000000;
	selp.b32 	%r188, 0, -2097152000, %p230;
	add.s32 	%r189, %r188, 2130706432;
	mov.b32 	%f822, %r189;
	mul.f32 	%f823, %f821, %f822;
	shl.b32 	%r190, %r187, 23;
	sub.s32 	%r191, %r190, %r188;
	mov.b32 	%f824, %r191;
	mul.f32 	%f825, %f823, %f824;
	abs.f32 	%f826, %f809;
	setp.gt.f32 	%p231, %f826, 0f43180000;
	setp.lt.f32 	%p232, %f809, 0f00000000;
	selp.f32 	%f827, 0f00000000, 0f7F800000, %p232;
	selp.f32 	%f15, %f827, %f825, %p231;
	setp.eq.f32 	%p233, %f13, 0f3F800000;
	or.pred  	%p234, %p233, %p228;
	mov.f32 	%f911, 0f3F800000;
	@%p234 bra 	$L__BB1_20;
	setp.num.f32 	%p235, %f14, %f14;
	abs.f32 	%f828, %f121;
	setp.num.f32 	%p236, %f828, %f828;
	and.pred  	%p237, %p235, %p236;
	@%p237 bra 	$L__BB1_15;
	add.rn.f32 	%f911, %f13, %f121;
	bra.uni 	$L__BB1_20;
$L__BB1_15:
	setp.neu.f32 	%p238, %f13, 0f00000000;
	setp.neu.f32 	%p239, %f14, 0f7F800000;
	and.pred  	%p240, %p238, %p239;
	@%p240 bra 	$L__BB1_17;
	setp.neu.f32 	%p247, %f5, 0f3F800000;
	add.f32 	%f833, %f13, %f13;
	mov.b32 	%r192, %f833;
	setp.lt.f32 	%p248, %f121, 0f00000000;
	xor.b32  	%r193, %r192, 2139095040;
	selp.b32 	%r194, %r193, %r192, %p248;
	and.b32  	%r195, %r194, 2147483647;
	selp.b32 	%r196, %r195, %r194, %p247;
	mov.b32 	%f911, %r196;
	bra.uni 	$L__BB1_20;
$L__BB1_17:
	setp.eq.f32 	%p241, %f13, 0fBF800000;
	setp.eq.f32 	%p242, %f828, 0f7F800000;
	and.pred  	%p243, %p241, %p242;
	@%p243 bra 	$L__BB1_20;
	setp.geu.f32 	%p244, %f13, 0f00000000;
	mov.f32 	%f911, %f15;
	@%p244 bra 	$L__BB1_20;
	setp.neu.f32 	%p245, %f5, 0f3F800000;
	neg.f32 	%f830, %f15;
	selp.f32 	%f831, %f15, %f830, %p245;
	cvt.rmi.f32.f32 	%f832, %f121;
	setp.neu.f32 	%p246, %f121, %f832;
	selp.f32 	%f911, 0f7FFFFFFF, %f831, %p246;
$L__BB1_20:
	add.f32 	%f21, %f910, %f911;
	rcp.rn.f32 	%f22, %f121;
	mul.f32 	%f835, %f22, 0f3F000000;
	cvt.rzi.f32.f32 	%f836, %f835;
	add.f32 	%f837, %f836, %f836;
	sub.f32 	%f838, %f22, %f837;
	abs.f32 	%f23, %f838;
	abs.f32 	%f24, %f21;
	setp.lt.f32 	%p249, %f24, 0f00800000;
	mul.f32 	%f839, %f24, 0f4B800000;
	selp.f32 	%f840, %f839, %f24, %p249;
	selp.f32 	%f841, 0fC1C00000, 0f00000000, %p249;
	mov.b32 	%r197, %f840;
	add.s32 	%r198, %r197, -1060439283;
	and.b32  	%r199, %r198, -8388608;
	sub.s32 	%r200, %r197, %r199;
	mov.b32 	%f842, %r200;
	cvt.rn.f32.s32 	%f843, %r199;
	fma.rn.f32 	%f844, %f843, 0f34000000, %f841;
	add.f32 	%f845, %f842, 0fBF800000;
	add.f32 	%f846, %f842, 0f3F800000;
	rcp.approx.ftz.f32 	%f847, %f846;
	add.f32 	%f848, %f845, %f845;
	mul.f32 	%f849, %f848, %f847;
	mul.f32 	%f850, %f849, %f849;
	sub.f32 	%f851, %f845, %f849;
	add.f32 	%f852, %f851, %f851;
	neg.f32 	%f853, %f849;
	fma.rn.f32 	%f854, %f853, %f845, %f852;
	mul.rn.f32 	%f855, %f847, %f854;
	fma.rn.f32 	%f856, %f850, 0f3A2C32E4, 0f3B52E7DB;
	fma.rn.f32 	%f857, %f856, %f850, 0f3C93BB73;
	fma.rn.f32 	%f858, %f857, %f850, 0f3DF6384F;
	mul.rn.f32 	%f859, %f858, %f850;
	fma.rn.f32 	%f860, %f849, 0f3FB8AA3B, %f844;
	sub.f32 	%f861, %f844, %f860;
	fma.rn.f32 	%f862, %f849, 0f3FB8AA3B, %f861;
	fma.rn.f32 	%f863, %f855, 0f3FB8AA3B, %f862;
	fma.rn.f32 	%f864, %f849, 0f32A55E34, %f863;
	mul.f32 	%f865, %f859, 0f40400000;
	fma.rn.f32 	%f866, %f865, %f855, %f864;
	fma.rn.f32 	%f867, %f859, %f849, %f866;
	add.rn.f32 	%f868, %f860, %f867;
	neg.f32 	%f869, %f860;
	add.rn.f32 	%f870, %f868, %f869;
	neg.f32 	%f871, %f870;
	add.rn.f32 	%f872, %f867, %f871;
	mul.rn.f32 	%f873, %f868, %f22;
	neg.f32 	%f874, %f873;
	fma.rn.f32 	%f875, %f868, %f22, %f874;
	fma.rn.f32 	%f876, %f872, %f22, %f875;
	cvt.rni.f32.f32 	%f877, %f873;
	sub.f32 	%f878, %f873, %f877;
	add.f32 	%f879, %f878, %f876;
	fma.rn.f32 	%f880, %f879, 0f391FCB8E, 0f3AAF85ED;
	fma.rn.f32 	%f881, %f880, %f879, 0f3C1D9856;
	fma.rn.f32 	%f882, %f881, %f879, 0f3D6357BB;
	fma.rn.f32 	%f883, %f882, %f879, 0f3E75FDEC;
	fma.rn.f32 	%f884, %f883, %f879, 0f3F317218;
	fma.rn.f32 	%f885, %f884, %f879, 0f3F800000;
	cvt.rzi.s32.f32 	%r201, %f877;
	setp.gt.f32 	%p250, %f877, 0f00000000;
	selp.b32 	%r202, 0, -2097152000, %p250;
	add.s32 	%r203, %r202, 2130706432;
	mov.b32 	%f886, %r203;
	mul.f32 	%f887, %f885, %f886;
	shl.b32 	%r204, %r201, 23;
	sub.s32 	%r205, %r204, %r202;
	mov.b32 	%f888, %r205;
	mul.f32 	%f889, %f887, %f888;
	abs.f32 	%f890, %f873;
	setp.gt.f32 	%p251, %f890, 0f43180000;
	setp.lt.f32 	%p252, %f873, 0f00000000;
	selp.f32 	%f891, 0f00000000, 0f7F800000, %p252;
	selp.f32 	%f25, %f891, %f889, %p251;
	setp.eq.f32 	%p253, %f21, 0f3F800000;
	setp.eq.f32 	%p254, %f22, 0f00000000;
	or.pred  	%p255, %p254, %p253;
	mov.f32 	%f912, 0f3F800000;
	@%p255 bra 	$L__BB1_28;
	setp.num.f32 	%p256, %f24, %f24;
	abs.f32 	%f892, %f22;
	setp.num.f32 	%p257, %f892, %f892;
	and.pred  	%p258, %p256, %p257;
	@%p258 bra 	$L__BB1_23;
	add.rn.f32 	%f912, %f21, %f22;
	bra.uni 	$L__BB1_28;
$L__BB1_23:
	setp.neu.f32 	%p259, %f21, 0f00000000;
	setp.neu.f32 	%p260, %f24, 0f7F800000;
	and.pred  	%p261, %p259, %p260;
	@%p261 bra 	$L__BB1_25;
	setp.neu.f32 	%p268, %f23, 0f3F800000;
	add.f32 	%f897, %f21, %f21;
	mov.b32 	%r206, %f897;
	setp.lt.f32 	%p269, %f22, 0f00000000;
	xor.b32  	%r207, %r206, 2139095040;
	selp.b32 	%r208, %r207, %r206, %p269;
	and.b32  	%r209, %r208, 2147483647;
	selp.b32 	%r210, %r209, %r208, %p268;
	mov.b32 	%f912, %r210;
	bra.uni 	$L__BB1_28;
$L__BB1_25:
	setp.eq.f32 	%p262, %f21, 0fBF800000;
	setp.eq.f32 	%p263, %f892, 0f7F800000;
	and.pred  	%p264, %p262, %p263;
	@%p264 bra 	$L__BB1_28;
	setp.geu.f32 	%p265, %f21, 0f00000000;
	mov.f32 	%f912, %f25;
	@%p265 bra 	$L__BB1_28;
	setp.neu.f32 	%p266, %f23, 0f3F800000;
	neg.f32 	%f894, %f25;
	selp.f32 	%f895, %f25, %f894, %p266;
	cvt.rmi.f32.f32 	%f896, %f22;
	setp.neu.f32 	%p267, %f22, %f896;
	selp.f32 	%f912, 0f7FFFFFFF, %f895, %p267;
$L__BB1_28:
	cvt.rn.f32.u32 	%f900, %r8;
	add.f32 	%f901, %f900, 0f3F000000;
	sub.f32 	%f902, %f901, %f912;
	max.f32 	%f903, %f902, 0f00000000;
	min.f32 	%f904, %f903, 0f3F800000;
	mul.f32 	%f905, %f904, 0f437F0000;
	cvt.rzi.u32.f32 	%r215, %f905;
	bra.uni 	$L__BB1_113;
$L__BB1_29:
	sub.s32 	%r23, %r12, %r9;
	setp.lt.s32 	%p5, %r1, %r23;
	setp.ge.s32 	%p6, %r21, %r9;
	or.pred  	%p7, %p5, %p6;
	@%p7 bra 	$L__BB1_57;
	add.s32 	%r119, %r9, %r1;
	sub.s32 	%r120, %r119, %r12;
	cvt.rn.f32.s32 	%f31, %r120;
	not.b32 	%r121, %r21;
	add.s32 	%r122, %r9, %r121;
	cvt.rn.f32.s32 	%f32, %r122;
	setp.neu.f32 	%p142, %f121, 0f40000000;
	mov.f32 	%f913, 0f3F800000;
	@%p142 bra 	$L__BB1_32;
	mul.f32 	%f702, %f31, %f31;
	fma.rn.f32 	%f703, %f32, %f32, %f702;
	sqrt.rn.f32 	%f915, %f703;
	bra.uni 	$L__BB1_56;
$L__BB1_32:
	abs.f32 	%f34, %f31;
	mul.f32 	%f515, %f121, 0f3F000000;
	cvt.rzi.f32.f32 	%f516, %f515;
	add.f32 	%f517, %f516, %f516;
	sub.f32 	%f518, %f121, %f517;
	abs.f32 	%f35, %f518;
	abs.f32 	%f36, %f34;
	setp.lt.f32 	%p143, %f36, 0f00800000;
	mul.f32 	%f519, %f36, 0f4B800000;
	selp.f32 	%f520, %f519, %f36, %p143;
	selp.f32 	%f521, 0fC1C00000, 0f00000000, %p143;
	mov.b32 	%r123, %f520;
	add.s32 	%r124, %r123, -1060439283;
	and.b32  	%r125, %r124, -8388608;
	sub.s32 	%r126, %r123, %r125;
	mov.b32 	%f522, %r126;
	cvt.rn.f32.s32 	%f523, %r125;
	fma.rn.f32 	%f524, %f523, 0f34000000, %f521;
	add.f32 	%f525, %f522, 0fBF800000;
	add.f32 	%f526, %f522, 0f3F800000;
	rcp.approx.ftz.f32 	%f527, %f526;
	add.f32 	%f528, %f525, %f525;
	mul.f32 	%f529, %f528, %f527;
	mul.f32 	%f530, %f529, %f529;
	sub.f32 	%f531, %f525, %f529;
	add.f32 	%f532, %f531, %f531;
	neg.f32 	%f533, %f529;
	fma.rn.f32 	%f534, %f533, %f525, %f532;
	mul.rn.f32 	%f535, %f527, %f534;
	fma.rn.f32 	%f536, %f530, 0f3A2C32E4, 0f3B52E7DB;
	fma.rn.f32 	%f537, %f536, %f530, 0f3C93BB73;
	fma.rn.f32 	%f538, %f537, %f530, 0f3DF6384F;
	mul.rn.f32 	%f539, %f538, %f530;
	fma.rn.f32 	%f540, %f529, 0f3FB8AA3B, %f524;
	sub.f32 	%f541, %f524, %f540;
	fma.rn.f32 	%f542, %f529, 0f3FB8AA3B, %f541;
	fma.rn.f32 	%f543, %f535, 0f3FB8AA3B, %f542;
	fma.rn.f32 	%f544, %f529, 0f32A55E34, %f543;
	mul.f32 	%f545, %f539, 0f40400000;
	fma.rn.f32 	%f546, %f545, %f535, %f544;
	fma.rn.f32 	%f547, %f539, %f529, %f546;
	add.rn.f32 	%f548, %f540, %f547;
	neg.f32 	%f549, %f540;
	add.rn.f32 	%f550, %f548, %f549;
	neg.f32 	%f551, %f550;
	add.rn.f32 	%f552, %f547, %f551;
	mul.rn.f32 	%f553, %f548, %f121;
	neg.f32 	%f554, %f553;
	fma.rn.f32 	%f555, %f548, %f121, %f554;
	fma.rn.f32 	%f556, %f552, %f121, %f555;
	cvt.rni.f32.f32 	%f557, %f553;
	sub.f32 	%f558, %f553, %f557;
	add.f32 	%f559, %f558, %f556;
	fma.rn.f32 	%f560, %f559, 0f391FCB8E, 0f3AAF85ED;
	fma.rn.f32 	%f561, %f560, %f559, 0f3C1D9856;
	fma.rn.f32 	%f562, %f561, %f559, 0f3D6357BB;
	fma.rn.f32 	%f563, %f562, %f559, 0f3E75FDEC;
	fma.rn.f32 	%f564, %f563, %f559, 0f3F317218;
	fma.rn.f32 	%f565, %f564, %f559, 0f3F800000;
	cvt.rzi.s32.f32 	%r127, %f557;
	setp.gt.f32 	%p144, %f557, 0f00000000;
	selp.b32 	%r128, 0, -2097152000, %p144;
	add.s32 	%r129, %r128, 2130706432;
	mov.b32 	%f566, %r129;
	mul.f32 	%f567, %f565, %f566;
	shl.b32 	%r130, %r127, 23;
	sub.s32 	%r131, %r130, %r128;
	mov.b32 	%f568, %r131;
	mul.f32 	%f569, %f567, %f568;
	abs.f32 	%f570, %f553;
	setp.gt.f32 	%p145, %f570, 0f43180000;
	setp.lt.f32 	%p146, %f553, 0f00000000;
	selp.f32 	%f571, 0f00000000, 0f7F800000, %p146;
	selp.f32 	%f37, %f571, %f569, %p145;
	setp.eq.f32 	%p147, %f34, 0f3F800000;
	setp.eq.f32 	%p148, %f121, 0f00000000;
	or.pred  	%p149, %p148, %p147;
	@%p149 bra 	$L__BB1_40;
	setp.num.f32 	%p150, %f36, %f36;
	abs.f32 	%f572, %f121;
	setp.num.f32 	%p151, %f572, %f572;
	and.pred  	%p152, %p150, %p151;
	@%p152 bra 	$L__BB1_35;
	add.rn.f32 	%f913, %f34, %f121;
	bra.uni 	$L__BB1_40;
$L__BB1_35:
	setp.neu.f32 	%p153, %f34, 0f00000000;
	setp.neu.f32 	%p154, %f36, 0f7F800000;
	and.pred  	%p155, %p153, %p154;
	@%p155 bra 	$L__BB1_37;
	setp.neu.f32 	%p162, %f35, 0f3F800000;
	add.f32 	%f577, %f34, %f34;
	mov.b32 	%r132, %f577;
	setp.lt.f32 	%p163, %f121, 0f00000000;
	xor.b32  	%r133, %r132, 2139095040;
	selp.b32 	%r134, %r133, %r132, %p163;
	and.b32  	%r135, %r134, 2147483647;
	selp.b32 	%r136, %r135, %r134, %p162;
	mov.b32 	%f913, %r136;
	bra.uni 	$L__BB1_40;
$L__BB1_37:
	setp.eq.f32 	%p156, %f34, 0fBF800000;
	setp.eq.f32 	%p157, %f572, 0f7F800000;
	and.pred  	%p158, %p156, %p157;
	@%p158 bra 	$L__BB1_40;
	setp.geu.f32 	%p159, %f34, 0f00000000;
	mov.f32 	%f913, %f37;
	@%p159 bra 	$L__BB1_40;
	setp.neu.f32 	%p160, %f35, 0f3F800000;
	neg.f32 	%f574, %f37;
	selp.f32 	%f575, %f37, %f574, %p160;
	cvt.rmi.f32.f32 	%f576, %f121;
	setp.neu.f32 	%p161, %f121, %f576;
	selp.f32 	%f913, 0f7FFFFFFF, %f575, %p161;
$L__BB1_40:
	setp.eq.f32 	%p164, %f121, 0f00000000;
	abs.f32 	%f43, %f32;
	abs.f32 	%f44, %f43;
	setp.lt.f32 	%p165, %f44, 0f00800000;
	mul.f32 	%f579, %f44, 0f4B800000;
	selp.f32 	%f580, %f579, %f44, %p165;
	selp.f32 	%f581, 0fC1C00000, 0f00000000, %p165;
	mov.b32 	%r137, %f580;
	add.s32 	%r138, %r137, -1060439283;
	and.b32  	%r139, %r138, -8388608;
	sub.s32 	%r140, %r137, %r139;
	mov.b32 	%f582, %r140;
	cvt.rn.f32.s32 	%f583, %r139;
	fma.rn.f32 	%f584, %f583, 0f34000000, %f581;
	add.f32 	%f585, %f582, 0fBF800000;
	add.f32 	%f586, %f582, 0f3F800000;
	rcp.approx.ftz.f32 	%f587, %f586;
	add.f32 	%f588, %f585, %f585;
	mul.f32 	%f589, %f588, %f587;
	mul.f32 	%f590, %f589, %f589;
	sub.f32 	%f591, %f585, %f589;
	add.f32 	%f592, %f591, %f591;
	neg.f32 	%f593, %f589;
	fma.rn.f32 	%f594, %f593, %f585, %f592;
	mul.rn.f32 	%f595, %f587, %f594;
	fma.rn.f32 	%f596, %f590, 0f3A2C32E4, 0f3B52E7DB;
	fma.rn.f32 	%f597, %f596, %f590, 0f3C93BB73;
	fma.rn.f32 	%f598, %f597, %f590, 0f3DF6384F;
	mul.rn.f32 	%f599, %f598, %f590;
	fma.rn.f32 	%f600, %f589, 0f3FB8AA3B, %f584;
	sub.f32 	%f601, %f584, %f600;
	fma.rn.f32 	%f602, %f589, 0f3FB8AA3B, %f601;
	fma.rn.f32 	%f603, %f595, 0f3FB8AA3B, %f602;
	fma.rn.f32 	%f604, %f589, 0f32A55E34, %f603;
	mul.f32 	%f605, %f599, 0f40400000;
	fma.rn.f32 	%f606, %f605, %f595, %f604;
	fma.rn.f32 	%f607, %f599, %f589, %f606;
	add.rn.f32 	%f608, %f600, %f607;
	neg.f32 	%f609, %f600;
	add.rn.f32 	%f610, %f608, %f609;
	neg.f32 	%f611, %f610;
	add.rn.f32 	%f612, %f607, %f611;
	mul.rn.f32 	%f613, %f608, %f121;
	neg.f32 	%f614, %f613;
	fma.rn.f32 	%f615, %f608, %f121, %f614;
	fma.rn.f32 	%f616, %f612, %f121, %f615;
	cvt.rni.f32.f32 	%f617, %f613;
	sub.f32 	%f618, %f613, %f617;
	add.f32 	%f619, %f618, %f616;
	fma.rn.f32 	%f620, %f619, 0f391FCB8E, 0f3AAF85ED;
	fma.rn.f32 	%f621, %f620, %f619, 0f3C1D9856;
	fma.rn.f32 	%f622, %f621, %f619, 0f3D6357BB;
	fma.rn.f32 	%f623, %f622, %f619, 0f3E75FDEC;
	fma.rn.f32 	%f624, %f623, %f619, 0f3F317218;
	fma.rn.f32 	%f625, %f624, %f619, 0f3F800000;
	cvt.rzi.s32.f32 	%r141, %f617;
	setp.gt.f32 	%p166, %f617, 0f00000000;
	selp.b32 	%r142, 0, -2097152000, %p166;
	add.s32 	%r143, %r142, 2130706432;
	mov.b32 	%f626, %r143;
	mul.f32 	%f627, %f625, %f626;
	shl.b32 	%r144, %r141, 23;
	sub.s32 	%r145, %r144, %r142;
	mov.b32 	%f628, %r145;
	mul.f32 	%f629, %f627, %f628;
	abs.f32 	%f630, %f613;
	setp.gt.f32 	%p167, %f630, 0f43180000;
	setp.lt.f32 	%p168, %f613, 0f00000000;
	selp.f32 	%f631, 0f00000000, 0f7F800000, %p168;
	selp.f32 	%f45, %f631, %f629, %p167;
	setp.eq.f32 	%p169, %f43, 0f3F800000;
	or.pred  	%p170, %p169, %p164;
	mov.f32 	%f914, 0f3F800000;
	@%p170 bra 	$L__BB1_48;
	setp.num.f32 	%p171, %f44, %f44;
	abs.f32 	%f632, %f121;
	setp.num.f32 	%p172, %f632, %f632;
	and.pred  	%p173, %p171, %p172;
	@%p173 bra 	$L__BB1_43;
	add.rn.f32 	%f914, %f43, %f121;
	bra.uni 	$L__BB1_48;
$L__BB1_43:
	setp.neu.f32 	%p174, %f43, 0f00000000;
	setp.neu.f32 	%p175, %f44, 0f7F800000;
	and.pred  	%p176, %p174, %p175;
	@%p176 bra 	$L__BB1_45;
	setp.neu.f32 	%p183, %f35, 0f3F800000;
	add.f32 	%f637, %f43, %f43;
	mov.b32 	%r146, %f637;
	setp.lt.f32 	%p184, %f121, 0f00000000;
	xor.b32  	%r147, %r146, 2139095040;
	selp.b32 	%r148, %r147, %r146, %p184;
	and.b32  	%r149, %r148, 2147483647;
	selp.b32 	%r150, %r149, %r148, %p183;
	mov.b32 	%f914, %r150;
	bra.uni 	$L__BB1_48;
$L__BB1_45:
	setp.eq.f32 	%p177, %f43, 0fBF800000;
	setp.eq.f32 	%p178, %f632, 0f7F800000;
	and.pred  	%p179, %p177, %p178;
	@%p179 bra 	$L__BB1_48;
	setp.geu.f32 	%p180, %f43, 0f00000000;
	mov.f32 	%f914, %f45;
	@%p180 bra 	$L__BB1_48;
	setp.neu.f32 	%p181, %f35, 0f3F800000;
	neg.f32 	%f634, %f45;
	selp.f32 	%f635, %f45, %f634, %p181;
	cvt.rmi.f32.f32 	%f636, %f121;
	setp.neu.f32 	%p182, %f121, %f636;
	selp.f32 	%f914, 0f7FFFFFFF, %f635, %p182;
$L__BB1_48:
	add.f32 	%f51, %f913, %f914;
	rcp.rn.f32 	%f52, %f121;
	mul.f32 	%f639, %f52, 0f3F000000;
	cvt.rzi.f32.f32 	%f640, %f639;
	add.f32 	%f641, %f640, %f640;
	sub.f32 	%f642, %f52, %f641;
	abs.f32 	%f53, %f642;
	abs.f32 	%f54, %f51;
	setp.lt.f32 	%p185, %f54, 0f00800000;
	mul.f32 	%f643, %f54, 0f4B800000;
	selp.f32 	%f644, %f643, %f54, %p185;
	selp.f32 	%f645, 0fC1C00000, 0f00000000, %p185;
	mov.b32 	%r151, %f644;
	add.s32 	%r152, %r151, -1060439283;
	and.b32  	%r153, %r152, -8388608;
	sub.s32 	%r154, %r151, %r153;
	mov.b32 	%f646, %r154;
	cvt.rn.f32.s32 	%f647, %r153;
	fma.rn.f32 	%f648, %f647, 0f34000000, %f645;
	add.f32 	%f649, %f646, 0fBF800000;
	add.f32 	%f650, %f646, 0f3F800000;
	rcp.approx.ftz.f32 	%f651, %f650;
	add.f32 	%f652, %f649, %f649;
	mul.f32 	%f653, %f652, %f651;
	mul.f32 	%f654, %f653, %f653;
	sub.f32 	%f655, %f649, %f653;
	add.f32 	%f656, %f655, %f655;
	neg.f32 	%f657, %f653;
	fma.rn.f32 	%f658, %f657, %f649, %f656;
	mul.rn.f32 	%f659, %f651, %f658;
	fma.rn.f32 	%f660, %f654, 0f3A2C32E4, 0f3B52E7DB;
	fma.rn.f32 	%f661, %f660, %f654, 0f3C93BB73;
	fma.rn.f32 	%f662, %f661, %f654, 0f3DF6384F;
	mul.rn.f32 	%f663, %f662, %f654;
	fma.rn.f32 	%f664, %f653, 0f3FB8AA3B, %f648;
	sub.f32 	%f665, %f648, %f664;
	fma.rn.f32 	%f666, %f653, 0f3FB8AA3B, %f665;
	fma.rn.f32 	%f667, %f659, 0f3FB8AA3B, %f666;
	fma.rn.f32 	%f668, %f653, 0f32A55E34, %f667;
	mul.f32 	%f669, %f663, 0f40400000;
	fma.rn.f32 	%f670, %f669, %f659, %f668;
	fma.rn.f32 	%f671, %f663, %f653, %f670;
	add.rn.f32 	%f672, %f664, %f671;
	neg.f32 	%f673, %f664;
	add.rn.f32 	%f674, %f672, %f673;
	neg.f32 	%f675, %f674;
	add.rn.f32 	%f676, %f671, %f675;
	mul.rn.f32 	%f677, %f672, %f52;
	neg.f32 	%f678, %f677;
	fma.rn.f32 	%f679, %f672, %f52, %f678;
	fma.rn.f32 	%f680, %f676, %f52, %f679;
	cvt.rni.f32.f32 	%f681, %f677;
	sub.f32 	%f682, %f677, %f681;
	add.f32 	%f683, %f682, %f680;
	fma.rn.f32 	%f684, %f683, 0f391FCB8E, 0f3AAF85ED;
	fma.rn.f32 	%f685, %f684, %f683, 0f3C1D9856;
	fma.rn.f32 	%f686, %f685, %f683, 0f3D6357BB;
	fma.rn.f32 	%f687, %f686, %f683, 0f3E75FDEC;
	fma.rn.f32 	%f688, %f687, %f683, 0f3F317218;
	fma.rn.f32 	%f689, %f688, %f683, 0f3F800000;
	cvt.rzi.s32.f32 	%r155, %f681;
	setp.gt.f32 	%p186, %f681, 0f00000000;
	selp.b32 	%r156, 0, -2097152000, %p186;
	add.s32 	%r157, %r156, 2130706432;
	mov.b32 	%f690, %r157;
	mul.f32 	%f691, %f689, %f690;
	shl.b32 	%r158, %r155, 23;
	sub.s32 	%r159, %r158, %r156;
	mov.b32 	%f692, %r159;
	mul.f32 	%f693, %f691, %f692;
	abs.f32 	%f694, %f677;
	setp.gt.f32 	%p187, %f694, 0f43180000;
	setp.lt.f32 	%p188, %f677, 0f00000000;
	selp.f32 	%f695, 0f00000000, 0f7F800000, %p188;
	selp.f32 	%f55, %f695, %f693, %p187;
	setp.eq.f32 	%p189, %f51, 0f3F800000;
	setp.eq.f32 	%p190, %f52, 0f00000000;
	or.pred  	%p191, %p190, %p189;
	mov.f32 	%f915, 0f3F800000;
	@%p191 bra 	$L__BB1_56;
	setp.num.f32 	%p192, %f54, %f54;
	abs.f32 	%f696, %f52;
	setp.num.f32 	%p193, %f696, %f696;
	and.pred  	%p194, %p192, %p193;
	@%p194 bra 	$L__BB1_51;
	add.rn.f32 	%f915, %f51, %f52;
	bra.uni 	$L__BB1_56;
$L__BB1_51:
	setp.neu.f32 	%p195, %f51, 0f00000000;
	setp.neu.f32 	%p196, %f54, 0f7F800000;
	and.pred  	%p197, %p195, %p196;
	@%p197 bra 	$L__BB1_53;
	setp.neu.f32 	%p204, %f53, 0f3F800000;
	add.f32 	%f701, %f51, %f51;
	mov.b32 	%r160, %f701;
	setp.lt.f32 	%p205, %f52, 0f00000000;
	xor.b32  	%r161, %r160, 2139095040;
	selp.b32 	%r162, %r161, %r160, %p205;
	and.b32  	%r163, %r162, 2147483647;
	selp.b32 	%r164, %r163, %r162, %p204;
	mov.b32 	%f915, %r164;
	bra.uni 	$L__BB1_56;
$L__BB1_53:
	setp.eq.f32 	%p198, %f51, 0fBF800000;
	setp.eq.f32 	%p199, %f696, 0f7F800000;
	and.pred  	%p200, %p198, %p199;
	@%p200 bra 	$L__BB1_56;
	setp.geu.f32 	%p201, %f51, 0f00000000;
	mov.f32 	%f915, %f55;
	@%p201 bra 	$L__BB1_56;
	setp.neu.f32 	%p202, %f53, 0f3F800000;
	neg.f32 	%f698, %f55;
	selp.f32 	%f699, %f55, %f698, %p202;
	cvt.rmi.f32.f32 	%f700, %f52;
	setp.neu.f32 	%p203, %f52, %f700;
	selp.f32 	%f915, 0f7FFFFFFF, %f699, %p203;
$L__BB1_56:
	cvt.rn.f32.u32 	%f704, %r9;
	add.f32 	%f705, %f704, 0f3F000000;
	sub.f32 	%f706, %f705, %f915;
	max.f32 	%f707, %f706, 0f00000000;
	min.f32 	%f708, %f707, 0f3F800000;
	mul.f32 	%f709, %f708, 0f437F0000;
	cvt.rzi.u32.f32 	%r215, %f709;
	bra.uni 	$L__BB1_113;
$L__BB1_57:
	sub.s32 	%r24, %r12, %r10;
	setp.lt.s32 	%p8, %r1, %r24;
	sub.s32 	%r25, %r14, %r10;
	setp.lt.s32 	%p9, %r21, %r25;
	or.pred  	%p10, %p8, %p9;
	@%p10 bra 	$L__BB1_85;
	add.s32 	%r73, %r10, %r1;
	sub.s32 	%r74, %r73, %r12;
	cvt.rn.f32.s32 	%f61, %r74;
	add.s32 	%r75, %r10, %r21;
	sub.s32 	%r76, %r75, %r14;
	cvt.rn.f32.s32 	%f62, %r76;
	setp.neu.f32 	%p78, %f121, 0f40000000;
	mov.f32 	%f916, 0f3F800000;
	@%p78 bra 	$L__BB1_60;
	mul.f32 	%f506, %f62, %f62;
	fma.rn.f32 	%f507, %f61, %f61, %f506;
	sqrt.rn.f32 	%f918, %f507;
	bra.uni 	$L__BB1_84;
$L__BB1_60:
	abs.f32 	%f64, %f61;
	mul.f32 	%f319, %f121, 0f3F000000;
	cvt.rzi.f32.f32 	%f320, %f319;
	add.f32 	%f321, %f320, %f320;
	sub.f32 	%f322, %f121, %f321;
	abs.f32 	%f65, %f322;
	abs.f32 	%f66, %f64;
	setp.lt.f32 	%p79, %f66, 0f00800000;
	mul.f32 	%f323, %f66, 0f4B800000;
	selp.f32 	%f324, %f323, %f66, %p79;
	selp.f32 	%f325, 0fC1C00000, 0f00000000, %p79;
	mov.b32 	%r77, %f324;
	add.s32 	%r78, %r77, -1060439283;
	and.b32  	%r79, %r78, -8388608;
	sub.s32 	%r80, %r77, %r79;
	mov.b32 	%f326, %r80;
	cvt.rn.f32.s32 	%f327, %r79;
	fma.rn.f32 	%f328, %f327, 0f34000000, %f325;
	add.f32 	%f329, %f326, 0fBF800000;
	add.f32 	%f330, %f326, 0f3F800000;
	rcp.approx.ftz.f32 	%f331, %f330;
	add.f32 	%f332, %f329, %f329;
	mul.f32 	%f333, %f332, %f331;
	mul.f32 	%f334, %f333, %f333;
	sub.f32 	%f335, %f329, %f333;
	add.f32 	%f336, %f335, %f335;
	neg.f32 	%f337, %f333;
	fma.rn.f32 	%f338, %f337, %f329, %f336;
	mul.rn.f32 	%f339, %f331, %f338;
	fma.rn.f32 	%f340, %f334, 0f3A2C32E4, 0f3B52E7DB;
	fma.rn.f32 	%f341, %f340, %f334, 0f3C93BB73;
	fma.rn.f32 	%f342, %f341, %f334, 0f3DF6384F;
	mul.rn.f32 	%f343, %f342, %f334;
	fma.rn.f32 	%f344, %f333, 0f3FB8AA3B, %f328;
	sub.f32 	%f345, %f328, %f344;
	fma.rn.f32 	%f346, %f333, 0f3FB8AA3B, %f345;
	fma.rn.f32 	%f347, %f339, 0f3FB8AA3B, %f346;
	fma.rn.f32 	%f348, %f333, 0f32A55E34, %f347;
	mul.f32 	%f349, %f343, 0f40400000;
	fma.rn.f32 	%f350, %f349, %f339, %f348;
	fma.rn.f32 	%f351, %f343, %f333, %f350;
	add.rn.f32 	%f352, %f344, %f351;
	neg.f32 	%f353, %f344;
	add.rn.f32 	%f354, %f352, %f353;
	neg.f32 	%f355, %f354;
	add.rn.f32 	%f356, %f351, %f355;
	mul.rn.f32 	%f357, %f352, %f121;
	neg.f32 	%f358, %f357;
	fma.rn.f32 	%f359, %f352, %f121, %f358;
	fma.rn.f32 	%f360, %f356, %f121, %f359;
	cvt.rni.f32.f32 	%f361, %f357;
	sub.f32 	%f362, %f357, %f361;
	add.f32 	%f363, %f362, %f360;
	fma.rn.f32 	%f364, %f363, 0f391FCB8E, 0f3AAF85ED;
	fma.rn.f32 	%f365, %f364, %f363, 0f3C1D9856;
	fma.rn.f32 	%f366, %f365, %f363, 0f3D6357BB;
	fma.rn.f32 	%f367, %f366, %f363, 0f3E75FDEC;
	fma.rn.f32 	%f368, %f367, %f363, 0f3F317218;
	fma.rn.f32 	%f369, %f368, %f363, 0f3F800000;
	cvt.rzi.s32.f32 	%r81, %f361;
	setp.gt.f32 	%p80, %f361, 0f00000000;
	selp.b32 	%r82, 0, -2097152000, %p80;
	add.s32 	%r83, %r82, 2130706432;
	mov.b32 	%f370, %r83;
	mul.f32 	%f371, %f369, %f370;
	shl.b32 	%r84, %r81, 23;
	sub.s32 	%r85, %r84, %r82;
	mov.b32 	%f372, %r85;
	mul.f32 	%f373, %f371, %f372;
	abs.f32 	%f374, %f357;
	setp.gt.f32 	%p81, %f374, 0f43180000;
	setp.lt.f32 	%p82, %f357, 0f00000000;
	selp.f32 	%f375, 0f00000000, 0f7F800000, %p82;
	selp.f32 	%f67, %f375, %f373, %p81;
	setp.eq.f32 	%p83, %f64, 0f3F800000;
	setp.eq.f32 	%p84, %f121, 0f00000000;
	or.pred  	%p85, %p84, %p83;
	@%p85 bra 	$L__BB1_68;
	setp.num.f32 	%p86, %f66, %f66;
	abs.f32 	%f376, %f121;
	setp.num.f32 	%p87, %f376, %f376;
	and.pred  	%p88, %p86, %p87;
	@%p88 bra 	$L__BB1_63;
	add.rn.f32 	%f916, %f64, %f121;
	bra.uni 	$L__BB1_68;
$L__BB1_63:
	setp.neu.f32 	%p89, %f64, 0f00000000;
	setp.neu.f32 	%p90, %f66, 0f7F800000;
	and.pred  	%p91, %p89, %p90;
	@%p91 bra 	$L__BB1_65;
	setp.neu.f32 	%p98, %f65, 0f3F800000;
	add.f32 	%f381, %f64, %f64;
	mov.b32 	%r86, %f381;
	setp.lt.f32 	%p99, %f121, 0f00000000;
	xor.b32  	%r87, %r86, 2139095040;
	selp.b32 	%r88, %r87, %r86, %p99;
	and.b32  	%r89, %r88, 2147483647;
	selp.b32 	%r90, %r89, %r88, %p98;
	mov.b32 	%f916, %r90;
	bra.uni 	$L__BB1_68;
$L__BB1_65:
	setp.eq.f32 	%p92, %f64, 0fBF800000;
	setp.eq.f32 	%p93, %f376, 0f7F800000;
	and.pred  	%p94, %p92, %p93;
	@%p94 bra 	$L__BB1_68;
	setp.geu.f32 	%p95, %f64, 0f00000000;
	mov.f32 	%f916, %f67;
	@%p95 bra 	$L__BB1_68;
	setp.neu.f32 	%p96, %f65, 0f3F800000;
	neg.f32 	%f378, %f67;
	selp.f32 	%f379, %f67, %f378, %p96;
	cvt.rmi.f32.f32 	%f380, %f121;
	setp.neu.f32 	%p97, %f121, %f380;
	selp.f32 	%f916, 0f7FFFFFFF, %f379, %p97;
$L__BB1_68:
	setp.eq.f32 	%p100, %f121, 0f00000000;
	abs.f32 	%f73, %f62;
	abs.f32 	%f74, %f73;
	setp.lt.f32 	%p101, %f74, 0f00800000;
	mul.f32 	%f383, %f74, 0f4B800000;
	selp.f32 	%f384, %f383, %f74, %p101;
	selp.f32 	%f385, 0fC1C00000, 0f00000000, %p101;
	mov.b32 	%r91, %f384;
	add.s32 	%r92, %r91, -1060439283;
	and.b32  	%r93, %r92, -8388608;
	sub.s32 	%r94, %r91, %r93;
	mov.b32 	%f386, %r94;
	cvt.rn.f32.s32 	%f387, %r93;
	fma.rn.f32 	%f388, %f387, 0f34000000, %f385;
	add.f32 	%f389, %f386, 0fBF800000;
	add.f32 	%f390, %f386, 0f3F800000;
	rcp.approx.ftz.f32 	%f391, %f390;
	add.f32 	%f392, %f389, %f389;
	mul.f32 	%f393, %f392, %f391;
	mul.f32 	%f394, %f393, %f393;
	sub.f32 	%f395, %f389, %f393;
	add.f32 	%f396, %f395, %f395;
	neg.f32 	%f397, %f393;
	fma.rn.f32 	%f398, %f397, %f389, %f396;
	mul.rn.f32 	%f399, %f391, %f398;
	fma.rn.f32 	%f400, %f394, 0f3A2C32E4, 0f3B52E7DB;
	fma.rn.f32 	%f401, %f400, %f394, 0f3C93BB73;
	fma.rn.f32 	%f402, %f401, %f394, 0f3DF6384F;
	mul.rn.f32 	%f403, %f402, %f394;
	fma.rn.f32 	%f404, %f393, 0f3FB8AA3B, %f388;
	sub.f32 	%f405, %f388, %f404;
	fma.rn.f32 	%f406, %f393, 0f3FB8AA3B, %f405;
	fma.rn.f32 	%f407, %f399, 0f3FB8AA3B, %f406;
	fma.rn.f32 	%f408, %f393, 0f32A55E34, %f407;
	mul.f32 	%f409, %f403, 0f40400000;
	fma.rn.f32 	%f410, %f409, %f399, %f408;
	fma.rn.f32 	%f411, %f403, %f393, %f410;
	add.rn.f32 	%f412, %f404, %f411;
	neg.f32 	%f413, %f404;
	add.rn.f32 	%f414, %f412, %f413;
	neg.f32 	%f415, %f414;
	add.rn.f32 	%f416, %f411, %f415;
	mul.rn.f32 	%f417, %f412, %f121;
	neg.f32 	%f418, %f417;
	fma.rn.f32 	%f419, %f412, %f121, %f418;
	fma.rn.f32 	%f420, %f416, %f121, %f419;
	cvt.rni.f32.f32 	%f421, %f417;
	sub.f32 	%f422, %f417, %f421;
	add.f32 	%f423, %f422, %f420;
	fma.rn.f32 	%f424, %f423, 0f391FCB8E, 0f3AAF85ED;
	fma.rn.f32 	%f425, %f424, %f423, 0f3C1D9856;
	fma.rn.f32 	%f426, %f425, %f423, 0f3D6357BB;
	fma.rn.f32 	%f427, %f426, %f423, 0f3E75FDEC;
	fma.rn.f32 	%f428, %f427, %f423, 0f3F317218;
	fma.rn.f32 	%f429, %f428, %f423, 0f3F800000;
	cvt.rzi.s32.f32 	%r95, %f421;
	setp.gt.f32 	%p102, %f421, 0f00000000;
	selp.b32 	%r96, 0, -2097152000, %p102;
	add.s32 	%r97, %r96, 2130706432;
	mov.b32 	%f430, %r97;
	mul.f32 	%f431, %f429, %f430;
	shl.b32 	%r98, %r95, 23;
	sub.s32 	%r99, %r98, %r96;
	mov.b32 	%f432, %r99;
	mul.f32 	%f433, %f431, %f432;
	abs.f32 	%f434, %f417;
	setp.gt.f32 	%p103, %f434, 0f43180000;
	setp.lt.f32 	%p104, %f417, 0f00000000;
	selp.f32 	%f435, 0f00000000, 0f7F800000, %p104;
	selp.f32 	%f75, %f435, %f433, %p103;
	setp.eq.f32 	%p105, %f73, 0f3F800000;
	or.pred  	%p106, %p100, %p105;
	mov.f32 	%f917, 0f3F800000;
	@%p106 bra 	$L__BB1_76;
	setp.num.f32 	%p107, %f74, %f74;
	abs.f32 	%f436, %f121;
	setp.num.f32 	%p108, %f436, %f436;
	and.pred  	%p109, %p107, %p108;
	@%p109 bra 	$L__BB1_71;
	add.rn.f32 	%f917, %f73, %f121;
	bra.uni 	$L__BB1_76;
$L__BB1_71:
	setp.neu.f32 	%p110, %f73, 0f00000000;
	setp.neu.f32 	%p111, %f74, 0f7F800000;
	and.pred  	%p112, %p110, %p111;
	@%p112 bra 	$L__BB1_73;
	setp.neu.f32 	%p119, %f65, 0f3F800000;
	add.f32 	%f441, %f73, %f73;
	mov.b32 	%r100, %f441;
	setp.lt.f32 	%p120, %f121, 0f00000000;
	xor.b32  	%r101, %r100, 2139095040;
	selp.b32 	%r102, %r101, %r100, %p120;
	and.b32  	%r103, %r102, 2147483647;
	selp.b32 	%r104, %r103, %r102, %p119;
	mov.b32 	%f917, %r104;
	bra.uni 	$L__BB1_76;
$L__BB1_73:
	setp.eq.f32 	%p113, %f73, 0fBF800000;
	setp.eq.f32 	%p114, %f436, 0f7F800000;
	and.pred  	%p115, %p113, %p114;
	@%p115 bra 	$L__BB1_76;
	setp.geu.f32 	%p116, %f73, 0f00000000;
	mov.f32 	%f917, %f75;
	@%p116 bra 	$L__BB1_76;
	setp.neu.f32 	%p117, %f65, 0f3F800000;
	neg.f32 	%f438, %f75;
	selp.f32 	%f439, %f75, %f438, %p117;
	cvt.rmi.f32.f32 	%f440, %f121;
	setp.neu.f32 	%p118, %f121, %f440;
	selp.f32 	%f917, 0f7FFFFFFF, %f439, %p118;
$L__BB1_76:
	add.f32 	%f81, %f916, %f917;
	rcp.rn.f32 	%f82, %f121;
	mul.f32 	%f443, %f82, 0f3F000000;
	cvt.rzi.f32.f32 	%f444, %f443;
	add.f32 	%f445, %f444, %f444;
	sub.f32 	%f446, %f82, %f445;
	abs.f32 	%f83, %f446;
	abs.f32 	%f84, %f81;
	setp.lt.f32 	%p121, %f84, 0f00800000;
	mul.f32 	%f447, %f84, 0f4B800000;
	selp.f32 	%f448, %f447, %f84, %p121;
	selp.f32 	%f449, 0fC1C00000, 0f00000000, %p121;
	mov.b32 	%r105, %f448;
	add.s32 	%r106, %r105, -1060439283;
	and.b32  	%r107, %r106, -8388608;
	sub.s32 	%r108, %r105, %r107;
	mov.b32 	%f450, %r108;
	cvt.rn.f32.s32 	%f451, %r107;
	fma.rn.f32 	%f452, %f451, 0f34000000, %f449;
	add.f32 	%f453, %f450, 0fBF800000;
	add.f32 	%f454, %f450, 0f3F800000;
	rcp.approx.ftz.f32 	%f455, %f454;
	add.f32 	%f456, %f453, %f453;
	mul.f32 	%f457, %f456, %f455;
	mul.f32 	%f458, %f457, %f457;
	sub.f32 	%f459, %f453, %f457;
	add.f32 	%f460, %f459, %f459;
	neg.f32 	%f461, %f457;
	fma.rn.f32 	%f462, %f461, %f453, %f460;
	mul.rn.f32 	%f463, %f455, %f462;
	fma.rn.f32 	%f464, %f458, 0f3A2C32E4, 0f3B52E7DB;
	fma.rn.f32 	%f465, %f464, %f458, 0f3C93BB73;
	fma.rn.f32 	%f466, %f465, %f458, 0f3DF6384F;
	mul.rn.f32 	%f467, %f466, %f458;
	fma.rn.f32 	%f468, %f457, 0f3FB8AA3B, %f452;
	sub.f32 	%f469, %f452, %f468;
	fma.rn.f32 	%f470, %f457, 0f3FB8AA3B, %f469;
	fma.rn.f32 	%f471, %f463, 0f3FB8AA3B, %f470;
	fma.rn.f32 	%f472, %f457, 0f32A55E34, %f471;
	mul.f32 	%f473, %f467, 0f40400000;
	fma.rn.f32 	%f474, %f473, %f463, %f472;
	fma.rn.f32 	%f475, %f467, %f457, %f474;
	add.rn.f32 	%f476, %f468, %f475;
	neg.f32 	%f477, %f468;
	add.rn.f32 	%f478, %f476, %f477;
	neg.f32 	%f479, %f478;
	add.rn.f32 	%f480, %f475, %f479;
	mul.rn.f32 	%f481, %f476, %f82;
	neg.f32 	%f482, %f481;
	fma.rn.f32 	%f483, %f476, %f82, %f482;
	fma.rn.f32 	%f484, %f480, %f82, %f483;
	cvt.rni.f32.f32 	%f485, %f481;
	sub.f32 	%f486, %f481, %f485;
	add.f32 	%f487, %f486, %f484;
	fma.rn.f32 	%f488, %f487, 0f391FCB8E, 0f3AAF85ED;
	fma.rn.f32 	%f489, %f488, %f487, 0f3C1D9856;
	fma.rn.f32 	%f490, %f489, %f487, 0f3D6357BB;
	fma.rn.f32 	%f491, %f490, %f487, 0f3E75FDEC;
	fma.rn.f32 	%f492, %f491, %f487, 0f3F317218;
	fma.rn.f32 	%f493, %f492, %f487, 0f3F800000;
	cvt.rzi.s32.f32 	%r109, %f485;
	setp.gt.f32 	%p122, %f485, 0f00000000;
	selp.b32 	%r110, 0, -2097152000, %p122;
	add.s32 	%r111, %r110, 2130706432;
	mov.b32 	%f494, %r111;
	mul.f32 	%f495, %f493, %f494;
	shl.b32 	%r112, %r109, 23;
	sub.s32 	%r113, %r112, %r110;
	mov.b32 	%f496, %r113;
	mul.f32 	%f497, %f495, %f496;
	abs.f32 	%f498, %f481;
	setp.gt.f32 	%p123, %f498, 0f43180000;
	setp.lt.f32 	%p124, %f481, 0f00000000;
	selp.f32 	%f499, 0f00000000, 0f7F800000, %p124;
	selp.f32 	%f85, %f499, %f497, %p123;
	setp.eq.f32 	%p125, %f81, 0f3F800000;
	setp.eq.f32 	%p126, %f82, 0f00000000;
	or.pred  	%p127, %p126, %p125;
	mov.f32 	%f918, 0f3F800000;
	@%p127 bra 	$L__BB1_84;
	setp.num.f32 	%p128, %f84, %f84;
	abs.f32 	%f500, %f82;
	setp.num.f32 	%p129, %f500, %f500;
	and.pred  	%p130, %p128, %p129;
	@%p130 bra 	$L__BB1_79;
	add.rn.f32 	%f918, %f81, %f82;
	bra.uni 	$L__BB1_84;
$L__BB1_79:
	setp.neu.f32 	%p131, %f81, 0f00000000;
	setp.neu.f32 	%p132, %f84, 0f7F800000;
	and.pred  	%p133, %p131, %p132;
	@%p133 bra 	$L__BB1_81;
	setp.neu.f32 	%p140, %f83, 0f3F800000;
	add.f32 	%f505, %f81, %f81;
	mov.b32 	%r114, %f505;
	setp.lt.f32 	%p141, %f82, 0f00000000;
	xor.b32  	%r115, %r114, 2139095040;
	selp.b32 	%r116, %r115, %r114, %p141;
	and.b32  	%r117, %r116, 2147483647;
	selp.b32 	%r118, %r117, %r116, %p140;
	mov.b32 	%f918, %r118;
	bra.uni 	$L__BB1_84;
$L__BB1_81:
	setp.eq.f32 	%p134, %f81, 0fBF800000;
	setp.eq.f32 	%p135, %f500, 0f7F800000;
	and.pred  	%p136, %p134, %p135;
	@%p136 bra 	$L__BB1_84;
	setp.geu.f32 	%p137, %f81, 0f00000000;
	mov.f32 	%f918, %f85;
	@%p137 bra 	$L__BB1_84;
	setp.neu.f32 	%p138, %f83, 0f3F800000;
	neg.f32 	%f502, %f85;
	selp.f32 	%f503, %f85, %f502, %p138;
	cvt.rmi.f32.f32 	%f504, %f82;
	setp.neu.f32 	%p139, %f82, %f504;
	selp.f32 	%f918, 0f7FFFFFFF, %f503, %p139;
$L__BB1_84:
	cvt.rn.f32.s32 	%f508, %r10;
	add.f32 	%f509, %f508, 0f3F000000;
	sub.f32 	%f510, %f509, %f918;
	max.f32 	%f511, %f510, 0f00000000;
	min.f32 	%f512, %f511, 0f3F800000;
	mul.f32 	%f513, %f512, 0f437F0000;
	cvt.rzi.u32.f32 	%r215, %f513;
	bra.uni 	$L__BB1_113;
$L__BB1_85:
	setp.ge.s32 	%p11, %r1, %r11;
	sub.s32 	%r26, %r14, %r11;
	setp.lt.s32 	%p12, %r21, %r26;
	or.pred  	%p13, %p11, %p12;
	@%p13 bra 	$L__BB1_114;
	not.b32 	%r27, %r1;
	add.s32 	%r28, %r11, %r27;
	cvt.rn.f32.s32 	%f91, %r28;
	add.s32 	%r29, %r11, %r21;
	sub.s32 	%r30, %r29, %r14;
	cvt.rn.f32.s32 	%f92, %r30;
	setp.neu.f32 	%p14, %f121, 0f40000000;
	mov.f32 	%f919, 0f3F800000;
	@%p14 bra 	$L__BB1_88;
	mul.f32 	%f310, %f92, %f92;
	fma.rn.f32 	%f311, %f91, %f91, %f310;
	sqrt.rn.f32 	%f921, %f311;
	bra.uni 	$L__BB1_112;
$L__BB1_88:
	abs.f32 	%f94, %f91;
	mul.f32 	%f123, %f121, 0f3F000000;
	cvt.rzi.f32.f32 	%f124, %f123;
	add.f32 	%f125, %f124, %f124;
	sub.f32 	%f126, %f121, %f125;
	abs.f32 	%f95, %f126;
	abs.f32 	%f96, %f94;
	setp.lt.f32 	%p15, %f96, 0f00800000;
	mul.f32 	%f127, %f96, 0f4B800000;
	selp.f32 	%f128, %f127, %f96, %p15;
	selp.f32 	%f129, 0fC1C00000, 0f00000000, %p15;
	mov.b32 	%r31, %f128;
	add.s32 	%r32, %r31, -1060439283;
	and.b32  	%r33, %r32, -8388608;
	sub.s32 	%r34, %r31, %r33;
	mov.b32 	%f130, %r34;
	cvt.rn.f32.s32 	%f131, %r33;
	fma.rn.f32 	%f132, %f131, 0f34000000, %f129;
	add.f32 	%f133, %f130, 0fBF800000;
	add.f32 	%f134, %f130, 0f3F800000;
	rcp.approx.ftz.f32 	%f135, %f134;
	add.f32 	%f136, %f133, %f133;
	mul.f32 	%f137, %f136, %f135;
	mul.f32 	%f138, %f137, %f137;
	sub.f32 	%f139, %f133, %f137;
	add.f32 	%f140, %f139, %f139;
	neg.f32 	%f141, %f137;
	fma.rn.f32 	%f142, %f141, %f133, %f140;
	mul.rn.f32 	%f143, %f135, %f142;
	fma.rn.f32 	%f144, %f138, 0f3A2C32E4, 0f3B52E7DB;
	fma.rn.f32 	%f145, %f144, %f138, 0f3C93BB73;
	fma.rn.f32 	%f146, %f145, %f138, 0f3DF6384F;
	mul.rn.f32 	%f147, %f146, %f138;
	fma.rn.f32 	%f148, %f137, 0f3FB8AA3B, %f132;
	sub.f32 	%f149, %f132, %f148;
	fma.rn.f32 	%f150, %f137, 0f3FB8AA3B, %f149;
	fma.rn.f32 	%f151, %f143, 0f3FB8AA3B, %f150;
	fma.rn.f32 	%f152, %f137, 0f32A55E34, %f151;
	mul.f32 	%f153, %f147, 0f40400000;
	fma.rn.f32 	%f154, %f153, %f143, %f152;
	fma.rn.f32 	%f155, %f147, %f137, %f154;
	add.rn.f32 	%f156, %f148, %f155;
	neg.f32 	%f157, %f148;
	add.rn.f32 	%f158, %f156, %f157;
	neg.f32 	%f159, %f158;
	add.rn.f32 	%f160, %f155, %f159;
	mul.rn.f32 	%f161, %f156, %f121;
	neg.f32 	%f162, %f161;
	fma.rn.f32 	%f163, %f156, %f121, %f162;
	fma.rn.f32 	%f164, %f160, %f121, %f163;
	cvt.rni.f32.f32 	%f165, %f161;
	sub.f32 	%f166, %f161, %f165;
	add.f32 	%f167, %f166, %f164;
	fma.rn.f32 	%f168, %f167, 0f391FCB8E, 0f3AAF85ED;
	fma.rn.f32 	%f169, %f168, %f167, 0f3C1D9856;
	fma.rn.f32 	%f170, %f169, %f167, 0f3D6357BB;
	fma.rn.f32 	%f171, %f170, %f167, 0f3E75FDEC;
	fma.rn.f32 	%f172, %f171, %f167, 0f3F317218;
	fma.rn.f32 	%f173, %f172, %f167, 0f3F800000;
	cvt.rzi.s32.f32 	%r35, %f165;
	setp.gt.f32 	%p16, %f165, 0f00000000;
	selp.b32 	%r36, 0, -2097152000, %p16;
	add.s32 	%r37, %r36, 2130706432;
	mov.b32 	%f174, %r37;
	mul.f32 	%f175, %f173, %f174;
	shl.b32 	%r38, %r35, 23;
	sub.s32 	%r39, %r38, %r36;
	mov.b32 	%f176, %r39;
	mul.f32 	%f177, %f175, %f176;
	abs.f32 	%f178, %f161;
	setp.gt.f32 	%p17, %f178, 0f43180000;
	setp.lt.f32 	%p18, %f161, 0f00000000;
	selp.f32 	%f179, 0f00000000, 0f7F800000, %p18;
	selp.f32 	%f97, %f179, %f177, %p17;
	setp.eq.f32 	%p19, %f94, 0f3F800000;
	setp.eq.f32 	%p20, %f121, 0f00000000;
	or.pred  	%p21, %p20, %p19;
	@%p21 bra 	$L__BB1_96;
	setp.num.f32 	%p22, %f96, %f96;
	abs.f32 	%f180, %f121;
	setp.num.f32 	%p23, %f180, %f180;
	and.pred  	%p24, %p22, %p23;
	@%p24 bra 	$L__BB1_91;
	add.rn.f32 	%f919, %f94, %f121;
	bra.uni 	$L__BB1_96;
$L__BB1_91:
	setp.neu.f32 	%p25, %f94, 0f00000000;
	setp.neu.f32 	%p26, %f96, 0f7F800000;
	and.pred  	%p27, %p25, %p26;
	@%p27 bra 	$L__BB1_93;
	setp.neu.f32 	%p34, %f95, 0f3F800000;
	add.f32 	%f185, %f94, %f94;
	mov.b32 	%r40, %f185;
	setp.lt.f32 	%p35, %f121, 0f00000000;
	xor.b32  	%r41, %r40, 2139095040;
	selp.b32 	%r42, %r41, %r40, %p35;
	and.b32  	%r43, %r42, 2147483647;
	selp.b32 	%r44, %r43, %r42, %p34;
	mov.b32 	%f919, %r44;
	bra.uni 	$L__BB1_96;
$L__BB1_93:
	setp.eq.f32 	%p28, %f94, 0fBF800000;
	setp.eq.f32 	%p29, %f180, 0f7F800000;
	and.pred  	%p30, %p28, %p29;
	@%p30 bra 	$L__BB1_96;
	setp.geu.f32 	%p31, %f94, 0f00000000;
	mov.f32 	%f919, %f97;
	@%p31 bra 	$L__BB1_96;
	setp.neu.f32 	%p32, %f95, 0f3F800000;
	neg.f32 	%f182, %f97;
	selp.f32 	%f183, %f97, %f182, %p32;
	cvt.rmi.f32.f32 	%f184, %f121;
	setp.neu.f32 	%p33, %f121, %f184;
	selp.f32 	%f919, 0f7FFFFFFF, %f183, %p33;
$L__BB1_96:
	setp.eq.f32 	%p36, %f121, 0f00000000;
	abs.f32 	%f103, %f92;
	abs.f32 	%f104, %f103;
	setp.lt.f32 	%p37, %f104, 0f00800000;
	mul.f32 	%f187, %f104, 0f4B800000;
	selp.f32 	%f188, %f187, %f104, %p37;
	selp.f32 	%f189, 0fC1C00000, 0f00000000, %p37;
	mov.b32 	%r45, %f188;
	add.s32 	%r46, %r45, -1060439283;
	and.b32  	%r47, %r46, -8388608;
	sub.s32 	%r48, %r45, %r47;
	mov.b32 	%f190, %r48;
	cvt.rn.f32.s32 	%f191, %r47;
	fma.rn.f32 	%f192, %f191, 0f34000000, %f189;
	add.f32 	%f193, %f190, 0fBF800000;
	add.f32 	%f194, %f190, 0f3F800000;
	rcp.approx.ftz.f32 	%f195, %f194;
	add.f32 	%f196, %f193, %f193;
	mul.f32 	%f197, %f196, %f195;
	mul.f32 	%f198, %f197, %f197;
	sub.f32 	%f199, %f193, %f197;
	add.f32 	%f200, %f199, %f199;
	neg.f32 	%f201, %f197;
	fma.rn.f32 	%f202, %f201, %f193, %f200;
	mul.rn.f32 	%f203, %f195, %f202;
	fma.rn.f32 	%f204, %f198, 0f3A2C32E4, 0f3B52E7DB;
	fma.rn.f32 	%f205, %f204, %f198, 0f3C93BB73;
	fma.rn.f32 	%f206, %f205, %f198, 0f3DF6384F;
	mul.rn.f32 	%f207, %f206, %f198;
	fma.rn.f32 	%f208, %f197, 0f3FB8AA3B, %f192;
	sub.f32 	%f209, %f192, %f208;
	fma.rn.f32 	%f210, %f197, 0f3FB8AA3B, %f209;
	fma.rn.f32 	%f211, %f203, 0f3FB8AA3B, %f210;
	fma.rn.f32 	%f212, %f197, 0f32A55E34, %f211;
	mul.f32 	%f213, %f207, 0f40400000;
	fma.rn.f32 	%f214, %f213, %f203, %f212;
	fma.rn.f32 	%f215, %f207, %f197, %f214;
	add.rn.f32 	%f216, %f208, %f215;
	neg.f32 	%f217, %f208;
	add.rn.f32 	%f218, %f216, %f217;
	neg.f32 	%f219, %f218;
	add.rn.f32 	%f220, %f215, %f219;
	mul.rn.f32 	%f221, %f216, %f121;
	neg.f32 	%f222, %f221;
	fma.rn.f32 	%f223, %f216, %f121, %f222;
	fma.rn.f32 	%f224, %f220, %f121, %f223;
	cvt.rni.f32.f32 	%f225, %f221;
	sub.f32 	%f226, %f221, %f225;
	add.f32 	%f227, %f226, %f224;
	fma.rn.f32 	%f228, %f227, 0f391FCB8E, 0f3AAF85ED;
	fma.rn.f32 	%f229, %f228, %f227, 0f3C1D9856;
	fma.rn.f32 	%f230, %f229, %f227, 0f3D6357BB;
	fma.rn.f32 	%f231, %f230, %f227, 0f3E75FDEC;
	fma.rn.f32 	%f232, %f231, %f227, 0f3F317218;
	fma.rn.f32 	%f233, %f232, %f227, 0f3F800000;
	cvt.rzi.s32.f32 	%r49, %f225;
	setp.gt.f32 	%p38, %f225, 0f00000000;
	selp.b32 	%r50, 0, -2097152000, %p38;
	add.s32 	%r51, %r50, 2130706432;
	mov.b32 	%f234, %r51;
	mul.f32 	%f235, %f233, %f234;
	shl.b32 	%r52, %r49, 23;
	sub.s32 	%r53, %r52, %r50;
	mov.b32 	%f236, %r53;
	mul.f32 	%f237, %f235, %f236;
	abs.f32 	%f238, %f221;
	setp.gt.f32 	%p39, %f238, 0f43180000;
	setp.lt.f32 	%p40, %f221, 0f00000000;
	selp.f32 	%f239, 0f00000000, 0f7F800000, %p40;
	selp.f32 	%f105, %f239, %f237, %p39;
	setp.eq.f32 	%p41, %f103, 0f3F800000;
	or.pred  	%p42, %p36, %p41;
	mov.f32 	%f920, 0f3F800000;
	@%p42 bra 	$L__BB1_104;
	setp.num.f32 	%p43, %f104, %f104;
	abs.f32 	%f240, %f121;
	setp.num.f32 	%p44, %f240, %f240;
	and.pred  	%p45, %p43, %p44;
	@%p45 bra 	$L__BB1_99;
	add.rn.f32 	%f920, %f103, %f121;
	bra.uni 	$L__BB1_104;
$L__BB1_99:
	setp.neu.f32 	%p46, %f103, 0f00000000;
	setp.neu.f32 	%p47, %f104, 0f7F800000;
	and.pred  	%p48, %p46, %p47;
	@%p48 bra 	$L__BB1_101;
	setp.neu.f32 	%p55, %f95, 0f3F800000;
	add.f32 	%f245, %f103, %f103;
	mov.b32 	%r54, %f245;
	setp.lt.f32 	%p56, %f121, 0f00000000;
	xor.b32  	%r55, %r54, 2139095040;
	selp.b32 	%r56, %r55, %r54, %p56;
	and.b32  	%r57, %r56, 2147483647;
	selp.b32 	%r58, %r57, %r56, %p55;
	mov.b32 	%f920, %r58;
	bra.uni 	$L__BB1_104;
$L__BB1_101:
	setp.eq.f32 	%p49, %f103, 0fBF800000;
	setp.eq.f32 	%p50, %f240, 0f7F800000;
	and.pred  	%p51, %p49, %p50;
	@%p51 bra 	$L__BB1_104;
	setp.geu.f32 	%p52, %f103, 0f00000000;
	mov.f32 	%f920, %f105;
	@%p52 bra 	$L__BB1_104;
	setp.neu.f32 	%p53, %f95, 0f3F800000;
	neg.f32 	%f242, %f105;
	selp.f32 	%f243, %f105, %f242, %p53;
	cvt.rmi.f32.f32 	%f244, %f121;
	setp.neu.f32 	%p54, %f121, %f244;
	selp.f32 	%f920, 0f7FFFFFFF, %f243, %p54;
$L__BB1_104:
	add.f32 	%f111, %f919, %f920;
	rcp.rn.f32 	%f112, %f121;
	mul.f32 	%f247, %f112, 0f3F000000;
	cvt.rzi.f32.f32 	%f248, %f247;
	add.f32 	%f249, %f248, %f248;
	sub.f32 	%f250, %f112, %f249;
	abs.f32 	%f113, %f250;
	abs.f32 	%f114, %f111;
	setp.lt.f32 	%p57, %f114, 0f00800000;
	mul.f32 	%f251, %f114, 0f4B800000;
	selp.f32 	%f252, %f251, %f114, %p57;
	selp.f32 	%f253, 0fC1C00000, 0f00000000, %p57;
	mov.b32 	%r59, %f252;
	add.s32 	%r60, %r59, -1060439283;
	and.b32  	%r61, %r60, -8388608;
	sub.s32 	%r62, %r59, %r61;
	mov.b32 	%f254, %r62;
	cvt.rn.f32.s32 	%f255, %r61;
	fma.rn.f32 	%f256, %f255, 0f34000000, %f253;
	add.f32 	%f257, %f254, 0fBF800000;
	add.f32 	%f258, %f254, 0f3F800000;
	rcp.approx.ftz.f32 	%f259, %f258;
	add.f32 	%f260, %f257, %f257;
	mul.f32 	%f261, %f260, %f259;
	mul.f32 	%f262, %f261, %f261;
	sub.f32 	%f263, %f257, %f261;
	add.f32 	%f264, %f263, %f263;
	neg.f32 	%f265, %f261;
	fma.rn.f32 	%f266, %f265, %f257, %f264;
	mul.rn.f32 	%f267, %f259, %f266;
	fma.rn.f32 	%f268, %f262, 0f3A2C32E4, 0f3B52E7DB;
	fma.rn.f32 	%f269, %f268, %f262, 0f3C93BB73;
	fma.rn.f32 	%f270, %f269, %f262, 0f3DF6384F;
	mul.rn.f32 	%f271, %f270, %f262;
	fma.rn.f32 	%f272, %f261, 0f3FB8AA3B, %f256;
	sub.f32 	%f273, %f256, %f272;
	fma.rn.f32 	%f274, %f261, 0f3FB8AA3B, %f273;
	fma.rn.f32 	%f275, %f267, 0f3FB8AA3B, %f274;
	fma.rn.f32 	%f276, %f261, 0f32A55E34, %f275;
	mul.f32 	%f277, %f271, 0f40400000;
	fma.rn.f32 	%f278, %f277, %f267, %f276;
	fma.rn.f32 	%f279, %f271, %f261, %f278;
	add.rn.f32 	%f280, %f272, %f279;
	neg.f32 	%f281, %f272;
	add.rn.f32 	%f282, %f280, %f281;
	neg.f32 	%f283, %f282;
	add.rn.f32 	%f284, %f279, %f283;
	mul.rn.f32 	%f285, %f280, %f112;
	neg.f32 	%f286, %f285;
	fma.rn.f32 	%f287, %f280, %f112, %f286;
	fma.rn.f32 	%f288, %f284, %f112, %f287;
	cvt.rni.f32.f32 	%f289, %f285;
	sub.f32 	%f290, %f285, %f289;
	add.f32 	%f291, %f290, %f288;
	fma.rn.f32 	%f292, %f291, 0f391FCB8E, 0f3AAF85ED;
	fma.rn.f32 	%f293, %f292, %f291, 0f3C1D9856;
	fma.rn.f32 	%f294, %f293, %f291, 0f3D6357BB;
	fma.rn.f32 	%f295, %f294, %f291, 0f3E75FDEC;
	fma.rn.f32 	%f296, %f295, %f291, 0f3F317218;
	fma.rn.f32 	%f297, %f296, %f291, 0f3F800000;
	cvt.rzi.s32.f32 	%r63, %f289;
	setp.gt.f32 	%p58, %f289, 0f00000000;
	selp.b32 	%r64, 0, -2097152000, %p58;
	add.s32 	%r65, %r64, 2130706432;
	mov.b32 	%f298, %r65;
	mul.f32 	%f299, %f297, %f298;
	shl.b32 	%r66, %r63, 23;
	sub.s32 	%r67, %r66, %r64;
	mov.b32 	%f300, %r67;
	mul.f32 	%f301, %f299, %f300;
	abs.f32 	%f302, %f285;
	setp.gt.f32 	%p59, %f302, 0f43180000;
	setp.lt.f32 	%p60, %f285, 0f00000000;
	selp.f32 	%f303, 0f00000000, 0f7F800000, %p60;
	selp.f32 	%f115, %f303, %f301, %p59;
	setp.eq.f32 	%p61, %f111, 0f3F800000;
	setp.eq.f32 	%p62, %f112, 0f00000000;
	or.pred  	%p63, %p62, %p61;
	mov.f32 	%f921, 0f3F800000;
	@%p63 bra 	$L__BB1_112;
	setp.num.f32 	%p64, %f114, %f114;
	abs.f32 	%f304, %f112;
	setp.num.f32 	%p65, %f304, %f304;
	and.pred  	%p66, %p64, %p65;
	@%p66 bra 	$L__BB1_107;
	add.rn.f32 	%f921, %f111, %f112;
	bra.uni 	$L__BB1_112;
$L__BB1_107:
	setp.neu.f32 	%p67, %f111, 0f00000000;
	setp.neu.f32 	%p68, %f114, 0f7F800000;
	and.pred  	%p69, %p67, %p68;
	@%p69 bra 	$L__BB1_109;
	setp.neu.f32 	%p76, %f113, 0f3F800000;
	add.f32 	%f309, %f111, %f111;
	mov.b32 	%r68, %f309;
	setp.lt.f32 	%p77, %f112, 0f00000000;
	xor.b32  	%r69, %r68, 2139095040;
	selp.b32 	%r70, %r69, %r68, %p77;
	and.b32  	%r71, %r70, 2147483647;
	selp.b32 	%r72, %r71, %r70, %p76;
	mov.b32 	%f921, %r72;
	bra.uni 	$L__BB1_112;
$L__BB1_109:
	setp.eq.f32 	%p70, %f111, 0fBF800000;
	setp.eq.f32 	%p71, %f304, 0f7F800000;
	and.pred  	%p72, %p70, %p71;
	@%p72 bra 	$L__BB1_112;
	setp.geu.f32 	%p73, %f111, 0f00000000;
	mov.f32 	%f921, %f115;
	@%p73 bra 	$L__BB1_112;
	setp.neu.f32 	%p74, %f113, 0f3F800000;
	neg.f32 	%f306, %f115;
	selp.f32 	%f307, %f115, %f306, %p74;
	cvt.rmi.f32.f32 	%f308, %f112;
	setp.neu.f32 	%p75, %f112, %f308;
	selp.f32 	%f921, 0f7FFFFFFF, %f307, %p75;
$L__BB1_112:
	cvt.rn.f32.s32 	%f312, %r11;
	add.f32 	%f313, %f312, 0f3F000000;
	sub.f32 	%f314, %f313, %f921;
	max.f32 	%f315, %f314, 0f00000000;
	min.f32 	%f316, %f315, 0f3F800000;
	mul.f32 	%f317, %f316, 0f437F0000;
	cvt.rzi.u32.f32 	%r215, %f317;
$L__BB1_113:
	mad.lo.s32 	%r211, %r12, %r21, %r1;
	cvt.s64.s32 	%rd2, %r211;
	cvta.to.global.u64 	%rd3, %rd1;
	add.s64 	%rd4, %rd3, %rd2;
	ld.global.u8 	%r212, [%rd4];
	and.b32  	%r213, %r215, 255;
	mul.lo.s32 	%r214, %r213, %r212;
	cvt.u16.u32 	%rs1, %r214;
	add.s16 	%rs2, %rs1, 127;
	mul.hi.u16 	%rs3, %rs2, -32639;
	shr.u16 	%rs4, %rs3, 7;
	st.global.u8 	[%rd4], %rs4;
$L__BB1_114:
	ret;

}
	// .globl	vignette
.visible .entry vignette(
	.param .u64 .ptr .align 1 vignette_param_0,
	.param .f32 vignette_param_1,
	.param .f32 vignette_param_2,
	.param .f32 vignette_param_3,
	.param .u32 vignette_param_4,
	.param .u32 vignette_param_5
)
{
	.reg .pred 	%p<4>;
	.reg .b16 	%rs<4>;
	.reg .b32 	%r<18>;
	.reg .b32 	%f<38>;
	.reg .b64 	%rd<5>;

	ld.param.u64 	%rd1, [vignette_param_0];
	ld.param.f32 	%f1, [vignette_param_1];
	ld.param.f32 	%f2, [vignette_param_2];
	ld.param.f32 	%f3, [vignette_param_3];
	ld.param.u32 	%r3, [vignette_param_4];
	ld.param.u32 	%r5, [vignette_param_5];
	mov.u32 	%r6, %ctaid.x;
	mov.u32 	%r7, %ntid.x;
	mov.u32 	%r8, %tid.x;
	mad.lo.s32 	%r1, %r6, %r7, %r8;
	mov.u32 	%r9, %ctaid.y;
	mov.u32 	%r10, %ntid.y;
	mov.u32 	%r11, %tid.y;
	mad.lo.s32 	%r12, %r9, %r10, %r11;
	setp.ge.s32 	%p1, %r1, %r3;
	setp.ge.s32 	%p2, %r12, %r5;
	or.pred  	%p3, %p1, %p2;
	@%p3 bra 	$L__BB2_2;
	cvta.to.global.u64 	%rd2, %rd1;
	mad.lo.s32 	%r13, %r3, %r12, %r1;
	mul.lo.s32 	%r14, %r13, 3;
	cvt.rn.f32.s32 	%f4, %r1;
	add.f32 	%f5, %f4, %f4;
	cvt.rn.f32.s32 	%f6, %r3;
	div.rn.f32 	%f7, %f5, %f6;
	add.f32 	%f8, %f7, 0fBF800000;
	cvt.rn.f32.u32 	%f9, %r12;
	add.f32 	%f10, %f9, %f9;
	cvt.rn.f32.u32 	%f11, %r5;
	div.rn.f32 	%f12, %f10, %f11;
	add.f32 	%f13, %f12, 0fBF800000;
	mul.f32 	%f14, %f13, %f13;
	fma.rn.f32 	%f15, %f8, %f8, %f14;
	sqrt.rn.f32 	%f16, %f15;
	mul.f32 	%f17, %f16, 0f3F3504F3;
	add.f32 	%f18, %f2, %f3;
	sub.f32 	%f19, %f17, %f2;
	sub.f32 	%f20, %f18, %f2;
	div.rn.f32 	%f21, %f19, %f20;
	max.f32 	%f22, %f21, 0f00000000;
	min.f32 	%f23, %f22, 0f3F800000;
	mul.f32 	%f24, %f23, %f23;
	add.f32 	%f25, %f23, %f23;
	mov.f32 	%f26, 0f40400000;
	sub.f32 	%f27, %f26, %f25;
	mul.f32 	%f28, %f24, %f27;
	mul.f32 	%f29, %f1, %f28;
	mov.f32 	%f30, 0f3F800000;
	sub.f32 	%f31, %f30, %f29;
	cvt.s64.s32 	%rd3, %r14;
	add.s64 	%rd4, %rd2, %rd3;
	ld.global.u8 	%rs1, [%rd4];
	cvt.rn.f32.u16 	%f32, %rs1;
	mul.f32 	%f33, %f31, %f32;
	cvt.rzi.u32.f32 	%r15, %f33;
	st.global.u8 	[%rd4], %r15;
	ld.global.u8 	%rs2, [%rd4+1];
	cvt.rn.f32.u16 	%f34, %rs2;
	mul.f32 	%f35, %f31, %f34;
	cvt.rzi.u32.f32 	%r16, %f35;
	st.global.u8 	[%rd4+1], %r16;
	ld.global.u8 	%rs3, [%rd4+2];
	cvt.rn.f32.u16 	%f36, %rs3;
	mul.f32 	%f37, %f31, %f36;
	cvt.rzi.u32.f32 	%r17, %f37;
	st.global.u8 	[%rd4+2], %r17;
$L__BB2_2:
	ret;

}


// ===== COMPILED SASS (sm_100) =====

	.target	sm_100

	.elftype	@"ET_EXEC"


//--------------------- .note.nv.tkinfo           --------------------------
	.section	.note.nv.tkinfo,"",@"SHT_NOTE"
	.sectionflags	@"SHF_NOTE_NV_TKINFO"
	.tkinfo
        /*0018*/ 	.word	0x00000002
        /*0030*/ 	.string	""
        /*0030*/ 	.string	"ptxas"
        /*0030*/ 	.string	"Cuda compilation tools, release 13.0, V13.0.88"
        /*0030*/ 	.string	"Build cuda_13.0.r13.0/compiler.36424714_0"
        /*0030*/ 	.string	"-arch sm_100 -m 64 "



//--------------------- .note.nv.cuinfo           --------------------------
	.section	.note.nv.cuinfo,"",@"SHT_NOTE"
	.sectionflags	@"SHF_NOTE_NV_CUINFO"
        /*0018*/ 	.short	0x0002
        /*001a*/ 	.short	0x0064
        /*001c*/ 	.short	0x0082
	.zero		2


//--------------------- .nv.info                  --------------------------
	.section	.nv.info,"",@"SHT_CUDA_INFO"
	.align	4


	//----- nvinfo : EIATTR_REGCOUNT
	.align		4
        /*0000*/ 	.byte	0x04, 0x2f
        /*0002*/ 	.short	(.L_1 - .L_0)
	.align		4
.L_0:
        /*0004*/ 	.word	index@(chroma_key)
        /*0008*/ 	.word	0x00000012


	//----- nvinfo : EIATTR_FRAME_SIZE
	.align		4
.L_1:
        /*000c*/ 	.byte	0x04, 0x11
        /*000e*/ 	.short	(.L_3 - .L_2)
	.align		4
.L_2:
        /*0010*/ 	.word	index@($__internal_5_$__cuda_sm3x_div_rn_noftz_f32_slowpath)
        /*0014*/ 	.word	0x00000000


	//----- nvinfo : EIATTR_FRAME_SIZE
	.align		4
.L_3:
        /*0018*/ 	.byte	0x04, 0x11
        /*001a*/ 	.short	(.L_5 - .L_4)
	.align		4
.L_4:
        /*001c*/ 	.word	index@($__internal_4_$__cuda_sm20_sqrt_rn_f32_slowpath)
        /*0020*/ 	.word	0x00000000


	//----- nvinfo : EIATTR_FRAME_SIZE
	.align		4
.L_5:
        /*0024*/ 	.byte	0x04, 0x11
        /*0026*/ 	.short	(.L_7 - .L_6)
	.align		4
.L_6:
        /*0028*/ 	.word	index@(chroma_key)
        /*002c*/ 	.word	0x00000000


	//----- nvinfo : EIATTR_REGCOUNT
	.align		4
.L_7:
        /*0030*/ 	.byte	0x04, 0x2f
        /*0032*/ 	.short	(.L_9 - .L_8)
	.align		4
.L_8:
        /*0034*/ 	.word	index@(round_mask)
        /*0038*/ 	.word	0x00000014


	//----- nvinfo : EIATTR_FRAME_SIZE
	.align		4
.L_9:
        /*003c*/ 	.byte	0x04, 0x11
        /*003e*/ 	.short	(.L_11 - .L_10)
	.align		4
.L_10:
        /*0040*/ 	.word	index@($__internal_3_$__cuda_sm20_sqrt_rn_f32_slowpath)
        /*0044*/ 	.word	0x00000000


	//----- nvinfo : EIATTR_FRAME_SIZE
	.align		4
.L_11:
        /*0048*/ 	.byte	0x04, 0x11
        /*004a*/ 	.short	(.L_13 - .L_12)
	.align		4
.L_12:
        /*004c*/ 	.word	index@($__internal_2_$__cuda_sm20_rcp_rn_f32_slowpath)
        /*0050*/ 	.word	0x00000000


	//----- nvinfo : EIATTR_FRAME_SIZE
	.align		4
.L_13:
        /*0054*/ 	.byte	0x04, 0x11
        /*0056*/ 	.short	(.L_15 - .L_14)
	.align		4
.L_14:
        /*0058*/ 	.word	index@(round_mask)
        /*005c*/ 	.word	0x00000000


	//----- nvinfo : EIATTR_REGCOUNT
	.align		4
.L_15:
        /*0060*/ 	.byte	0x04, 0x2f
        /*0062*/ 	.short	(.L_17 - .L_16)
	.align		4
.L_16:
        /*0064*/ 	.word	index@(vignette)
        /*0068*/ 	.word	0x00000011


	//----- nvinfo : EIATTR_FRAME_SIZE
	.align		4
.L_17:
        /*006c*/ 	.byte	0x04, 0x11
        /*006e*/ 	.short	(.L_19 - .L_18)
	.align		4
.L_18:
        /*0070*/ 	.word	index@($__internal_1_$__cuda_sm3x_div_rn_noftz_f32_slowpath)
        /*0074*/ 	.word	0x00000000


	//----- nvinfo : EIATTR_FRAME_SIZE
	.align		4
.L_19:
        /*0078*/ 	.byte	0x04, 0x11
        /*007a*/ 	.short	(.L_21 - .L_20)
	.align		4
.L_20:
        /*007c*/ 	.word	index@($__internal_0_$__cuda_sm20_sqrt_rn_f32_slowpath)
        /*0080*/ 	.word	0x00000000


	//----- nvinfo : EIATTR_FRAME_SIZE
	.align		4
.L_21:
        /*0084*/ 	.byte	0x04, 0x11
        /*0086*/ 	.short	(.L_23 - .L_22)
	.align		4
.L_22:
        /*0088*/ 	.word	index@(vignette)
        /*008c*/ 	.word	0x00000000


	//----- nvinfo : EIATTR_MIN_STACK_SIZE
	.align		4
.L_23:
        /*0090*/ 	.byte	0x04, 0x12
        /*0092*/ 	.short	(.L_25 - .L_24)
	.align		4
.L_24:
        /*0094*/ 	.word	index@(vignette)
        /*0098*/ 	.word	0x00000000


	//----- nvinfo : EIATTR_MIN_STACK_SIZE
	.align		4
.L_25:
        /*009c*/ 	.byte	0x04, 0x12
        /*009e*/ 	.short	(.L_27 - .L_26)
	.align		4
.L_26:
        /*00a0*/ 	.word	index@(round_mask)
        /*00a4*/ 	.word	0x00000000


	//----- nvinfo : EIATTR_MIN_STACK_SIZE
	.align		4
.L_27:
        /*00a8*/ 	.byte	0x04, 0x12
        /*00aa*/ 	.short	(.L_29 - .L_28)
	.align		4
.L_28:
        /*00ac*/ 	.word	index@(chroma_key)
        /*00b0*/ 	.word	0x00000000
.L_29:


//--------------------- .nv.compat                --------------------------
	.section	.nv.compat,"",@"SHT_CUDA_COMPAT_INFO"
	.align	4
        /*0000*/ 	.byte	0x02, 0x09, 0x00, 0x00, 0x02, 0x02, 0x01, 0x00, 0x02, 0x05, 0x05, 0x00, 0x03, 0x07, 0x01, 0x01
        /*0010*/ 	.byte	0x02, 0x03, 0x00, 0x00, 0x02, 0x06, 0x01, 0x00, 0x04, 0x0b, 0x08, 0x00, 0x01, 0x00, 0x00, 0x00
        /*0020*/ 	.byte	0x00, 0x00, 0x00, 0x00


//--------------------- .nv.info.vignette         --------------------------
	.section	.nv.info.vignette,"",@"SHT_CUDA_INFO"
	.sectionflags	@""
	.align	4


	//----- nvinfo : EIATTR_CUDA_API_VERSION
	.align		4
        /*0000*/ 	.byte	0x04, 0x37
        /*0002*/ 	.short	(.L_31 - .L_30)
.L_30:
        /*0004*/ 	.word	0x00000082


	//----- nvinfo : EIATTR_KPARAM_INFO
	.align		4
.L_31:
        /*0008*/ 	.byte	0x04, 0x17
        /*000a*/ 	.short	(.L_33 - .L_32)
.L_32:
        /*000c*/ 	.word	0x00000000
        /*0010*/ 	.short	0x0005
        /*0012*/ 	.short	0x0018
        /*0014*/ 	.byte	0x00, 0xf0, 0x11, 0x00


	//----- nvinfo : EIATTR_KPARAM_INFO
	.align		4
.L_33:
        /*0018*/ 	.byte	0x04, 0x17
        /*001a*/ 	.short	(.L_35 - .L_34)
.L_34:
        /*001c*/ 	.word	0x00000000
        /*0020*/ 	.short	0x0004
        /*0022*/ 	.short	0x0014
        /*0024*/ 	.byte	0x00, 0xf0, 0x11, 0x00


	//----- nvinfo : EIATTR_KPARAM_INFO
	.align		4
.L_35:
        /*0028*/ 	.byte	0x04, 0x17
        /*002a*/ 	.short	(.L_37 - .L_36)
.L_36:
        /*002c*/ 	.word	0x00000000
        /*0030*/ 	.short	0x0003
        /*0032*/ 	.short	0x0010
        /*0034*/ 	.byte	0x00, 0xf0, 0x11, 0x00


	//----- nvinfo : EIATTR_KPARAM_INFO
	.align		4
.L_37:
        /*0038*/ 	.byte	0x04, 0x17
        /*003a*/ 	.short	(.L_39 - .L_38)
.L_38:
        /*003c*/ 	.word	0x00000000
        /*0040*/ 	.short	0x0002
        /*0042*/ 	.short	0x000c
        /*0044*/ 	.byte	0x00, 0xf0, 0x11, 0x00


	//----- nvinfo : EIATTR_KPARAM_INFO
	.align		4
.L_39:
        /*0048*/ 	.byte	0x04, 0x17
        /*004a*/ 	.short	(.L_41 - .L_40)
.L_40:
        /*004c*/ 	.word	0x00000000
        /*0050*/ 	.short	0x0001
        /*0052*/ 	.short	0x0008
        /*0054*/ 	.byte	0x00, 0xf0, 0x11, 0x00


	//----- nvinfo : EIATTR_KPARAM_INFO
	.align		4
.L_41:
        /*0058*/ 	.byte	0x04, 0x17
        /*005a*/ 	.short	(.L_43 - .L_42)
.L_42:
        /*005c*/ 	.word	0x00000000
        /*0060*/ 	.short	0x0000
        /*0062*/ 	.short	0x0000
        /*0064*/ 	.byte	0x00, 0xf5, 0x21, 0x00


	//----- nvinfo : EIATTR_SPARSE_MMA_MASK
	.align		4
.L_43:
        /*0068*/ 	.byte	0x03, 0x50
        /*006a*/ 	.short	0x0000


	//----- nvinfo : EIATTR_MAXREG_COUNT
	.align		4
        /*006c*/ 	.byte	0x03, 0x1b
        /*006e*/ 	.short	0x00ff


	//----- nvinfo : EIATTR_MERCURY_ISA_VERSION
	.align		4
        /*0070*/ 	.byte	0x03, 0x5f
        /*0072*/ 	.short	0x0101


	//----- nvinfo : EIATTR_VRC_CTA_INIT_COUNT
	.align		4
        /*0074*/ 	.byte	0x02, 0x4a
	.zero		1
	.zero		1


	//----- nvinfo : EIATTR_EXIT_INSTR_OFFSETS
	.align		4
        /*0078*/ 	.byte	0x04, 0x1c
        /*007a*/ 	.short	(.L_45 - .L_44)


	//   ....[0]....
.L_44:
        /*007c*/ 	.word	0x000000d0


	//   ....[1]....
        /*0080*/ 	.word	0x00000730


	//----- nvinfo : EIATTR_CRS_STACK_SIZE
	.align		4
.L_45:
        /*0084*/ 	.byte	0x04, 0x1e
        /*0086*/ 	.short	(.L_47 - .L_46)
.L_46:
        /*0088*/ 	.word	0x00000000


	//----- nvinfo : EIATTR_CBANK_PARAM_SIZE
	.align		4
.L_47:
        /*008c*/ 	.byte	0x03, 0x19
        /*008e*/ 	.short	0x001c


	//----- nvinfo : EIATTR_PARAM_CBANK
	.align		4
        /*0090*/ 	.byte	0x04, 0x0a
        /*0092*/ 	.short	(.L_49 - .L_48)
	.align		4
.L_48:
        /*0094*/ 	.word	index@(.nv.constant0.vignette)
        /*0098*/ 	.short	0x0380
        /*009a*/ 	.short	0x001c


	//----- nvinfo : EIATTR_SW_WAR
	.align		4
.L_49:
        /*009c*/ 	.byte	0x04, 0x36
        /*009e*/ 	.short	(.L_51 - .L_50)
.L_50:
        /*00a0*/ 	.word	0x00000008
.L_51:


//--------------------- .nv.info.round_mask       --------------------------
	.section	.nv.info.round_mask,"",@"SHT_CUDA_INFO"
	.sectionflags	@""
	.align	4


	//----- nvinfo : EIATTR_CUDA_API_VERSION
	.align		4
        /*0000*/ 	.byte	0x04, 0x37
        /*0002*/ 	.short	(.L_53 - .L_52)
.L_52:
        /*0004*/ 	.word	0x00000082


	//----- nvinfo : EIATTR_KPARAM_INFO
	.align		4
.L_53:
        /*0008*/ 	.byte	0x04, 0x17
        /*000a*/ 	.short	(.L_55 - .L_54)
.L_54:
        /*000c*/ 	.word	0x00000000
        /*0010*/ 	.short	0x0007
        /*0012*/ 	.short	0x0020
        /*0014*/ 	.byte	0x00, 0xf0, 0x11, 0x00


	//----- nvinfo : EIATTR_KPARAM_INFO
	.align		4
.L_55:
        /*0018*/ 	.byte	0x04, 0x17
        /*001a*/ 	.short	(.L_57 - .L_56)
.L_56:
        /*001c*/ 	.word	0x00000000
        /*0020*/ 	.short	0x0006
        /*0022*/ 	.short	0x001c
        /*0024*/ 	.byte	0x00, 0xf0, 0x11, 0x00


	//----- nvinfo : EIATTR_KPARAM_INFO
	.align		4
.L_57:
        /*0028*/ 	.byte	0x04, 0x17
        /*002a*/ 	.short	(.L_59 - .L_58)
.L_58:
        /*002c*/ 	.word	0x00000000
        /*0030*/ 	.short	0x0005
        /*0032*/ 	.short	0x0018
        /*0034*/ 	.byte	0x00, 0xf0, 0x11, 0x00


	//----- nvinfo : EIATTR_KPARAM_INFO
	.align		4
.L_59:
        /*0038*/ 	.byte	0x04, 0x17
        /*003a*/ 	.short	(.L_61 - .L_60)
.L_60:
        /*003c*/ 	.word	0x00000000
        /*0040*/ 	.short	0x0004
        /*0042*/ 	.short	0x0014
        /*0044*/ 	.byte	0x00, 0xf0, 0x11, 0x00


	//----- nvinfo : EIATTR_KPARAM_INFO
	.align		4
.L_61:
        /*0048*/ 	.byte	0x04, 0x17
        /*004a*/ 	.short	(.L_63 - .L_62)
.L_62:
        /*004c*/ 	.word	0x00000000
        /*0050*/ 	.short	0x0003
        /*0052*/ 	.short	0x0010
        /*0054*/ 	.byte	0x00, 0xf0, 0x11, 0x00


	//----- nvinfo : EIATTR_KPARAM_INFO
	.align		4
.L_63:
        /*0058*/ 	.byte	0x04, 0x17
        /*005a*/ 	.short	(.L_65 - .L_64)
.L_64:
        /*005c*/ 	.word	0x00000000
        /*0060*/ 	.short	0x0002
        /*0062*/ 	.short	0x000c
        /*0064*/ 	.byte	0x00, 0xf0, 0x11, 0x00


	//----- nvinfo : EIATTR_KPARAM_INFO
	.align		4
.L_65:
        /*0068*/ 	.byte	0x04, 0x17
        /*006a*/ 	.short	(.L_67 - .L_66)
.L_66:
        /*006c*/ 	.word	0x00000000
        /*0070*/ 	.short	0x0001
        /*0072*/ 	.short	0x0008
        /*0074*/ 	.byte	0x00, 0xf0, 0x11, 0x00


	//----- nvinfo : EIATTR_KPARAM_INFO
	.align		4
.L_67:
        /*0078*/ 	.byte	0x04, 0x17
        /*007a*/ 	.short	(.L_69 - .L_68)
.L_68:
        /*007c*/ 	.word	0x00000000
        /*0080*/ 	.short	0x0000
        /*0082*/ 	.short	0x0000
        /*0084*/ 	.byte	0x00, 0xf5, 0x21, 0x00


	//----- nvinfo : EIATTR_SPARSE_MMA_MASK
	.align		4
.L_69:
        /*0088*/ 	.byte	0x03, 0x50
        /*008a*/ 	.short	0x0000


	//----- nvinfo : EIATTR_MAXREG_COUNT
	.align		4
        /*008c*/ 	.byte	0x03, 0x1b
        /*008e*/ 	.short	0x00ff


	//----- nvinfo : EIATTR_MERCURY_ISA_VERSION
	.align		4
        /*0090*/ 	.byte	0x03, 0x5f
        /*0092*/ 	.short	0x0101


	//----- nvinfo : EIATTR_VRC_CTA_INIT_COUNT
	.align		4
        /*0094*/ 	.byte	0x02, 0x4a
	.zero		1
	.zero		1


	//----- nvinfo : EIATTR_EXIT_INSTR_OFFSETS
	.align		4
        /*0098*/ 	.byte	0x04, 0x1c
        /*009a*/ 	.short	(.L_71 - .L_70)


	//   ....[0]....
.L_70:
        /*009c*/ 	.word	0x000000d0


	//   ....[1]....
        /*00a0*/ 	.word	0x00003c80


	//   ....[2]....
        /*00a4*/ 	.word	0x000050c0


	//----- nvinfo : EIATTR_CRS_STACK_SIZE
	.align		4
.L_71:
        /*00a8*/ 	.byte	0x04, 0x1e
        /*00aa*/ 	.short	(.L_73 - .L_72)
.L_72:
        /*00ac*/ 	.word	0x00000000


	//----- nvinfo : EIATTR_CBANK_PARAM_SIZE
	.align		4
.L_73:
        /*00b0*/ 	.byte	0x03, 0x19
        /*00b2*/ 	.short	0x0024


	//----- nvinfo : EIATTR_PARAM_CBANK
	.align		4
        /*00b4*/ 	.byte	0x04, 0x0a
        /*00b6*/ 	.short	(.L_75 - .L_74)
	.align		4
.L_74:
        /*00b8*/ 	.word	index@(.nv.constant0.round_mask)
        /*00bc*/ 	.short	0x0380
        /*00be*/ 	.short	0x0024


	//----- nvinfo : EIATTR_SW_WAR
	.align		4
.L_75:
        /*00c0*/ 	.byte	0x04, 0x36
        /*00c2*/ 	.short	(.L_77 - .L_76)
.L_76:
        /*00c4*/ 	.word	0x00000008
.L_77:


//--------------------- .nv.info.chroma_key       --------------------------
	.section	.nv.info.chroma_key,"",@"SHT_CUDA_INFO"
	.sectionflags	@""
	.align	4


	//----- nvinfo : EIATTR_CUDA_API_VERSION
	.align		4
        /*0000*/ 	.byte	0x04, 0x37
        /*0002*/ 	.short	(.L_79 - .L_78)
.L_78:
        /*0004*/ 	.word	0x00000082


	//----- nvinfo : EIATTR_KPARAM_INFO
	.align		4
.L_79:
        /*0008*/ 	.byte	0x04, 0x17
        /*000a*/ 	.short	(.L_81 - .L_80)
.L_80:
        /*000c*/ 	.word	0x00000000
        /*0010*/ 	.short	0x0007
        /*0012*/ 	.short	0x0018
        /*0014*/ 	.byte	0x00, 0xf0, 0x11, 0x00


	//----- nvinfo : EIATTR_KPARAM_INFO
	.align		4
.L_81:
        /*0018*/ 	.byte	0x04, 0x17
        /*001a*/ 	.short	(.L_83 - .L_82)
.L_82:
        /*001c*/ 	.word	0x00000000
        /*0020*/ 	.short	0x0006
        /*0022*/ 	.short	0x0014
        /*0024*/ 	.byte	0x00, 0xf0, 0x11, 0x00


	//----- nvinfo : EIATTR_KPARAM_INFO
	.align		4
.L_83:
        /*0028*/ 	.byte	0x04, 0x17
        /*002a*/ 	.short	(.L_85 - .L_84)
.L_84:
        /*002c*/ 	.word	0x00000000
        /*0030*/ 	.short	0x0005
        /*0032*/ 	.short	0x0010
        /*0034*/ 	.byte	0x00, 0xf0, 0x11, 0x00


	//----- nvinfo : EIATTR_KPARAM_INFO
	.align		4
.L_85:
        /*0038*/ 	.byte	0x04, 0x17
        /*003a*/ 	.short	(.L_87 - .L_86)
.L_86:
        /*003c*/ 	.word	0x00000000
        /*0040*/ 	.short	0x0004
        /*0042*/ 	.short	0x000c
        /*0044*/ 	.byte	0x00, 0xf0, 0x11, 0x00


	//----- nvinfo : EIATTR_KPARAM_INFO
	.align		4
.L_87:
        /*0048*/ 	.byte	0x04, 0x17
        /*004a*/ 	.short	(.L_89 - .L_88)
.L_88:
        /*004c*/ 	.word	0x00000000
        /*0050*/ 	.short	0x0003
        /*0052*/ 	.short	0x000a
        /*0054*/ 	.byte	0x00, 0xf0, 0x05, 0x00


	//----- nvinfo : EIATTR_KPARAM_INFO
	.align		4
.L_89:
        /*0058*/ 	.byte	0x04, 0x17
        /*005a*/ 	.short	(.L_91 - .L_90)
.L_90:
        /*005c*/ 	.word	0x00000000
        /*0060*/ 	.short	0x0002
        /*0062*/ 	.short	0x0009
        /*0064*/ 	.byte	0x00, 0xf0, 0x05, 0x00


	//----- nvinfo : EIATTR_KPARAM_INFO
	.align		4
.L_91:
        /*0068*/ 	.byte	0x04, 0x17
        /*006a*/ 	.short	(.L_93 - .L_92)
.L_92:
        /*006c*/ 	.word	0x00000000
        /*0070*/ 	.short	0x0001
        /*0072*/ 	.short	0x0008
        /*0074*/ 	.byte	0x00, 0xf0, 0x05, 0x00


	//----- nvinfo : EIATTR_KPARAM_INFO
	.align		4
.L_93:
        /*0078*/ 	.byte	0x04, 0x17
        /*007a*/ 	.short	(.L_95 - .L_94)
.L_94:
        /*007c*/ 	.word	0x00000000
        /*0080*/ 	.short	0x0000
        /*0082*/ 	.short	0x0000
        /*0084*/ 	.byte	0x00, 0xf5, 0x21, 0x00


	//----- nvinfo : EIATTR_SPARSE_MMA_MASK
	.align		4
.L_95:
        /*0088*/ 	.byte	0x03, 0x50
        /*008a*/ 	.short	0x0000


	//----- nvinfo : EIATTR_MAXREG_COUNT
	.align		4
        /*008c*/ 	.byte	0x03, 0x1b
        /*008e*/ 	.short	0x00ff


	//----- nvinfo : EIATTR_MERCURY_ISA_VERSION
	.align		4
        /*0090*/ 	.byte	0x03, 0x5f
        /*0092*/ 	.short	0x0101


	//----- nvinfo : EIATTR_VRC_CTA_INIT_COUNT
	.align		4
        /*0094*/ 	.byte	0x02, 0x4a
	.zero		1
	.zero		1


	//----- nvinfo : EIATTR_EXIT_INSTR_OFFSETS
	.align		4
        /*0098*/ 	.byte	0x04, 0x1c
        /*009a*/ 	.short	(.L_97 - .L_96)


	//   ....[0]....
.L_96:
        /*009c*/ 	.word	0x000000d0


	//   ....[1]....
        /*00a0*/ 	.word	0x000011c0


	//----- nvinfo : EIATTR_CRS_STACK_SIZE
	.align		4
.L_97:
        /*00a4*/ 	.byte	0x04, 0x1e
        /*00a6*/ 	.short	(.L_99 - .L_98)
.L_98:
        /*00a8*/ 	.word	0x00000000


	//----- nvinfo : EIATTR_CBANK_PARAM_SIZE
	.align		4
.L_99:
        /*00ac*/ 	.byte	0x03, 0x19
        /*00ae*/ 	.short	0x001c


	//----- nvinfo : EIATTR_PARAM_CBANK
	.align		4
        /*00b0*/ 	.byte	0x04, 0x0a
        /*00b2*/ 	.short	(.L_101 - .L_100)
	.align		4
.L_100:
        /*00b4*/ 	.word	index@(.nv.constant0.chroma_key)
        /*00b8*/ 	.short	0x0380
        /*00ba*/ 	.short	0x001c


	//----- nvinfo : EIATTR_SW_WAR
	.align		4
.L_101:
        /*00bc*/ 	.byte	0x04, 0x36
        /*00be*/ 	.short	(.L_103 - .L_102)
.L_102:
        /*00c0*/ 	.word	0x00000008
.L_103:


//--------------------- .nv.callgraph             --------------------------
	.section	.nv.callgraph,"",@"SHT_CUDA_CALLGRAPH"
	.align	4
	.sectionentsize	8
	.align		4
        /*0000*/ 	.word	0x00000000
	.align		4
        /*0004*/ 	.word	0xffffffff
	.align		4
        /*0008*/ 	.word	0x00000000
	.align		4
        /*000c*/ 	.word	0xfffffffe
	.align		4
        /*0010*/ 	.word	0x00000000
	.align		4
        /*0014*/ 	.word	0xfffffffd
	.align		4
        /*0018*/ 	.word	0x00000000
	.align		4
        /*001c*/ 	.word	0xfffffffc


//--------------------- .text.vignette            --------------------------
	.section	.text.vignette,"ax",@progbits
	.align	128
        .global         vignette
        .type           vignette,@function
        .size           vignette,(.L_x_106 - vignette)
        .other          vignette,@"STO_CUDA_ENTRY STV_DEFAULT"
vignette:
.text.vignette:
[----:B------:R-:W-:Y:S01]  /*0000*/  LDC R1, c[0x0][0x37c] ;  /* 0x0000df00ff017b82 */ /* 0x000fe20000000800 */
[----:B------:R-:W0:Y:S07]  /*0010*/  S2R R5, SR_TID.Y ;  /* 0x0000000000057919 */ /* 0x000e2e0000002200 */
[----:B------:R-:W1:Y:S01]  /*0020*/  LDC R3, c[0x0][0x360] ;  /* 0x0000d800ff037b82 */ /* 0x000e620000000800 */
[----:B------:R-:W2:Y:S01]  /*0030*/  LDCU UR6, c[0x0][0x398] ;  /* 0x00007300ff0677ac */ /* 0x000ea20008000800 */
[----:B------:R-:W1:Y:S01]  /*0040*/  S2R R0, SR_TID.X ;  /* 0x0000000000007919 */ /* 0x000e620000002100 */
[----:B------:R-:W3:Y:S05]  /*0050*/  LDCU UR7, c[0x0][0x394] ;  /* 0x00007280ff0777ac */ /* 0x000eea0008000800 */
[----:B------:R-:W0:Y:S08]  /*0060*/  S2UR UR5, SR_CTAID.Y ;  /* 0x00000000000579c3 */ /* 0x000e300000002600 */
[----:B------:R-:W0:Y:S08]  /*0070*/  LDC R4, c[0x0][0x364] ;  /* 0x0000d900ff047b82 */ /* 0x000e300000000800 */
[----:B------:R-:W1:Y:S01]  /*0080*/  S2UR UR4, SR_CTAID.X ;  /* 0x00000000000479c3 */ /* 0x000e620000002500 */
[----:B0-----:R-:W-:-:S05]  /*0090*/  IMAD R4, R4, UR5, R5 ;  /* 0x0000000504047c24 */ /* 0x001fca000f8e0205 */
[----:B--2---:R-:W-:Y:S01]  /*00a0*/  ISETP.GE.AND P0, PT, R4, UR6, PT ;  /* 0x0000000604007c0c */ /* 0x004fe2000bf06270 */
[----:B-1----:R-:W-:-:S05]  /*00b0*/  IMAD R3, R3, UR4, R0 ;  /* 0x0000000403037c24 */ /* 0x002fca000f8e0200 */
[----:B---3--:R-:W-:-:S13]  /*00c0*/  ISETP.GE.OR P0, PT, R3, UR7, P0 ;  /* 0x0000000703007c0c */ /* 0x008fda0008706670 */
[----:B------:R-:W-:Y:S05]  /*00d0*/  @P0 EXIT ;  /* 0x000000000000094d */ /* 0x000fea0003800000 */
[----:B------:R-:W-:Y:S01]  /*00e0*/  I2FP.F32.S32 R5, UR7 ;  /* 0x0000000700057c45 */ /* 0x000fe20008201400 */
[----:B------:R-:W-:Y:S01]  /*00f0*/  BSSY.RECONVERGENT B0, `(.L_x_0) ;  /* 0x0000011000007945 */ /* 0x000fe20003800200 */
[----:B------:R-:W-:Y:S02]  /*0100*/  I2FP.F32.S32 R0, R3 ;  /* 0x0000000300007245 */ /* 0x000fe40000201400 */
[----:B------:R-:W0:Y:S03]  /*0110*/  MUFU.RCP R2, R5 ;  /* 0x0000000500027308 */ /* 0x000e260000001000 */
[----:B------:R-:W-:-:S05]  /*0120*/  FADD R0, R0, R0 ;  /* 0x0000000000007221 */ /* 0x000fca0000000000 */
[----:B------:R-:W1:Y:S01]  /*0130*/  FCHK P0, R0, R5 ;  /* 0x0000000500007302 */ /* 0x000e620000000000 */
[----:B0-----:R-:W-:-:S04]  /*0140*/  FFMA R7, -R5, R2, 1 ;  /* 0x3f80000005077423 */ /* 0x001fc80000000102 */
[----:B------:R-:W-:Y:S01]  /*0150*/  FFMA R7, R2, R7, R2 ;  /* 0x0000000702077223 */ /* 0x000fe20000000002 */
[----:B------:R-:W-:-:S03]  /*0160*/  IMAD R2, R4, UR7, R3 ;  /* 0x0000000704027c24 */ /* 0x000fc6000f8e0203 */
[----:B------:R-:W-:Y:S01]  /*0170*/  FFMA R6, R0, R7, RZ ;  /* 0x0000000700067223 */ /* 0x000fe200000000ff */
[----:B------:R-:W-:-:S03]  /*0180*/  IMAD R2, R2, 0x3, RZ ;  /* 0x0000000302027824 */ /* 0x000fc600078e02ff */
[----:B------:R-:W-:-:S04]  /*0190*/  FFMA R3, -R5, R6, R0 ;  /* 0x0000000605037223 */ /* 0x000fc80000000100 */
[----:B------:R-:W-:Y:S01]  /*01a0*/  FFMA R3, R7, R3, R6 ;  /* 0x0000000307037223 */ /* 0x000fe20000000006 */
[----:B-1----:R-:W-:Y:S06]  /*01b0*/  @!P0 BRA `(.L_x_1) ;  /* 0x0000000000108947 */ /* 0x002fec0003800000 */
[----:B------:R-:W-:Y:S01]  /*01c0*/  IMAD.MOV.U32 R3, RZ, RZ, R5 ;  /* 0x000000ffff037224 */ /* 0x000fe200078e0005 */
[----:B------:R-:W-:-:S07]  /*01d0*/  MOV R6, 0x1f0 ;  /* 0x000001f000067802 */ /* 0x000fce0000000f00 */
[----:B------:R-:W-:Y:S05]  /*01e0*/  CALL.REL.NOINC `($__internal_1_$__cuda_sm3x_div_rn_noftz_f32_slowpath) ;  /* 0x0000000400ac7944 */ /* 0x000fea0003c00000 */
[----:B------:R-:W-:-:S07]  /*01f0*/  IMAD.MOV.U32 R3, RZ, RZ, R0 ;  /* 0x000000ffff037224 */ /* 0x000fce00078e0000 */
.L_x_1:
[----:B------:R-:W-:Y:S05]  /*0200*/  BSYNC.RECONVERGENT B0 ;  /* 0x0000000000007941 */ /* 0x000fea0003800200 */
.L_x_0:
[----:B------:R-:W0:Y:S01]  /*0210*/  LDCU UR4, c[0x0][0x398] ;  /* 0x00007300ff0477ac */ /* 0x000e220008000800 */
[----:B------:R-:W-:Y:S01]  /*0220*/  I2FP.F32.U32 R0, R4 ;  /* 0x0000000400007245 */ /* 0x000fe20000201000 */
[----:B------:R-:W-:Y:S01]  /*0230*/  BSSY.RECONVERGENT B0, `(.L_x_2) ;  /* 0x0000010000007945 */ /* 0x000fe20003800200 */
[----:B------:R-:W-:-:S03]  /*0240*/  FADD R4, R3, -1 ;  /* 0xbf80000003047421 */ /* 0x000fc60000000000 */
[----:B------:R-:W-:Y:S01]  /*0250*/  FADD R0, R0, R0 ;  /* 0x0000000000007221 */ /* 0x000fe20000000000 */
[----:B0-----:R-:W-:-:S04]  /*0260*/  I2FP.F32.U32 R5, UR4 ;  /* 0x0000000400057c45 */ /* 0x001fc80008201000 */
[----:B------:R-:W0:Y:S08]  /*0270*/  MUFU.RCP R6, R5 ;  /* 0x0000000500067308 */ /* 0x000e300000001000 */
[----:B------:R-:W1:Y:S01]  /*0280*/  FCHK P0, R0, R5 ;  /* 0x0000000500007302 */ /* 0x000e620000000000 */
[----:B0-----:R-:W-:-:S04]  /*0290*/  FFMA R7, -R5, R6, 1 ;  /* 0x3f80000005077423 */ /* 0x001fc80000000106 */
[----:B------:R-:W-:-:S04]  /*02a0*/  FFMA R7, R6, R7, R6 ;  /* 0x0000000706077223 */ /* 0x000fc80000000006 */
[----:B------:R-:W-:-:S04]  /*02b0*/  FFMA R6, R0, R7, RZ ;  /* 0x0000000700067223 */ /* 0x000fc800000000ff */
[----:B------:R-:W-:-:S04]  /*02c0*/  FFMA R8, -R5, R6, R0 ;  /* 0x0000000605087223 */ /* 0x000fc80000000100 */
[----:B------:R-:W-:Y:S01]  /*02d0*/  FFMA R6, R7, R8, R6 ;  /* 0x0000000807067223 */ /* 0x000fe20000000006 */
[----:B-1----:R-:W-:Y:S06]  /*02e0*/  @!P0 BRA `(.L_x_3) ;  /* 0x0000000000108947 */ /* 0x002fec0003800000 */
[----:B------:R-:W-:Y:S02]  /*02f0*/  MOV R3, R5 ;  /* 0x0000000500037202 */ /* 0x000fe40000000f00 */
[----:B------:R-:W-:-:S07]  /*0300*/  MOV R6, 0x320 ;  /* 0x0000032000067802 */ /* 0x000fce0000000f00 */
[----:B------:R-:W-:Y:S05]  /*0310*/  CALL.REL.NOINC `($__internal_1_$__cuda_sm3x_div_rn_noftz_f32_slowpath) ;  /* 0x0000000400607944 */ /* 0x000fea0003c00000 */
[----:B------:R-:W-:-:S07]  /*0320*/  IMAD.MOV.U32 R6, RZ, RZ, R0 ;  /* 0x000000ffff067224 */ /* 0x000fce00078e0000 */
.L_x_3:
[----:B------:R-:W-:Y:S05]  /*0330*/  BSYNC.RECONVERGENT B0 ;  /* 0x0000000000007941 */ /* 0x000fea0003800200 */
.L_x_2:
[----:B------:R-:W-:Y:S01]  /*0340*/  FADD R6, R6, -1 ;  /* 0xbf80000006067421 */ /* 0x000fe20000000000 */
[----:B------:R-:W-:Y:S03]  /*0350*/  BSSY.RECONVERGENT B0, `(.L_x_4) ;  /* 0x0000011000007945 */ /* 0x000fe60003800200 */
[----:B------:R-:W-:-:S04]  /*0360*/  FMUL R3, R6, R6 ;  /* 0x0000000606037220 */ /* 0x000fc80000400000 */
[----:B------:R-:W-:-:S04]  /*0370*/  FFMA R3, R4, R4, R3 ;  /* 0x0000000404037223 */ /* 0x000fc80000000003 */
[----:B------:R-:W-:Y:S01]  /*0380*/  VIADD R0, R3, 0xf3000000 ;  /* 0xf300000003007836 */ /* 0x000fe20000000000 */
[----:B------:R0:W1:Y:S04]  /*0390*/  MUFU.RSQ R4, R3 ;  /* 0x0000000300047308 */ /* 0x0000680000001400 */
[----:B------:R-:W-:-:S13]  /*03a0*/  ISETP.GT.U32.AND P0, PT, R0, 0x727fffff, PT ;  /* 0x727fffff0000780c */ /* 0x000fda0003f04070 */
[----:B01----:R-:W-:Y:S05]  /*03b0*/  @!P0 BRA `(.L_x_5) ;  /* 0x0000000000188947 */ /* 0x003fea0003800000 */
[----:B------:R-:W-:Y:S01]  /*03c0*/  BSSY.RECONVERGENT B1, `(.L_x_6) ;  /* 0x0000003000017945 */ /* 0x000fe20003800200 */
[----:B------:R-:W-:-:S07]  /*03d0*/  MOV R8, 0x3f0 ;  /* 0x000003f000087802 */ /* 0x000fce0000000f00 */
[----:B------:R-:W-:Y:S05]  /*03e0*/  CALL.REL.NOINC `($__internal_0_$__cuda_sm20_sqrt_rn_f32_slowpath) ;  /* 0x0000000000d47944 */ /* 0x000fea0003c00000 */
[----:B------:R-:W-:Y:S05]  /*03f0*/  BSYNC.RECONVERGENT B1 ;  /* 0x0000000000017941 */ /* 0x000fea0003800200 */
.L_x_6:
[----:B------:R-:W-:Y:S01]  /*0400*/  MOV R0, R3 ;  /* 0x0000000300007202 */ /* 0x000fe20000000f00 */
[----:B------:R-:W-:Y:S06]  /*0410*/  BRA `(.L_x_7) ;  /* 0x0000000000107947 */ /* 0x000fec0003800000 */
.L_x_5:
[----:B------:R-:W-:Y:S01]  /*0420*/  FMUL.FTZ R0, R3, R4 ;  /* 0x0000000403007220 */ /* 0x000fe20000410000 */
[----:B------:R-:W-:-:S03]  /*0430*/  FMUL.FTZ R4, R4, 0.5 ;  /* 0x3f00000004047820 */ /* 0x000fc60000410000 */
[----:B------:R-:W-:-:S04]  /*0440*/  FFMA R3, -R0, R0, R3 ;  /* 0x0000000000037223 */ /* 0x000fc80000000103 */
[----:B------:R-:W-:-:S07]  /*0450*/  FFMA R0, R3, R4, R0 ;  /* 0x0000000403007223 */ /* 0x000fce0000000000 */
.L_x_7:
[----:B------:R-:W-:Y:S05]  /*0460*/  BSYNC.RECONVERGENT B0 ;  /* 0x0000000000007941 */ /* 0x000fea0003800200 */
.L_x_4:
[----:B------:R-:W0:Y:S01]  /*0470*/  LDC R7, c[0x0][0x38c] ;  /* 0x0000e300ff077b82 */ /* 0x000e220000000800 */
[----:B------:R-:W0:Y:S01]  /*0480*/  LDCU UR4, c[0x0][0x390] ;  /* 0x00007200ff0477ac */ /* 0x000e220008000800 */
[----:B------:R-:W-:Y:S01]  /*0490*/  BSSY.RECONVERGENT B0, `(.L_x_8) ;  /* 0x0000010000007945 */ /* 0x000fe20003800200 */
[----:B0-----:R-:W-:Y:S01]  /*04a0*/  FADD R3, R7, UR4 ;  /* 0x0000000407037e21 */ /* 0x001fe20008000000 */
[--C-:B------:R-:W-:Y:S01]  /*04b0*/  FFMA R0, R0, 0.70710676908493041992, -R7.reuse ;  /* 0x3f3504f300007823 */ /* 0x100fe20000000807 */
[----:B------:R-:W0:Y:S02]  /*04c0*/  LDCU.64 UR4, c[0x0][0x358] ;  /* 0x00006b00ff0477ac */ /* 0x000e240008000a00 */
[----:B------:R-:W-:-:S04]  /*04d0*/  FADD R3, R3, -R7 ;  /* 0x8000000703037221 */ /* 0x000fc80000000000 */
[----:B------:R-:W1:Y:S08]  /*04e0*/  MUFU.RCP R4, R3 ;  /* 0x0000000300047308 */ /* 0x000e700000001000 */
[----:B------:R-:W2:Y:S01]  /*04f0*/  FCHK P0, R0, R3 ;  /* 0x0000000300007302 */ /* 0x000ea20000000000 */
[----:B-1----:R-:W-:-:S04]  /*0500*/  FFMA R5, -R3, R4, 1 ;  /* 0x3f80000003057423 */ /* 0x002fc80000000104 */
[----:B------:R-:W-:-:S04]  /*0510*/  FFMA R5, R4, R5, R4 ;  /* 0x0000000504057223 */ /* 0x000fc80000000004 */
[----:B------:R-:W-:-:S04]  /*0520*/  FFMA R4, R0, R5, RZ ;  /* 0x0000000500047223 */ /* 0x000fc800000000ff */
[----:B------:R-:W-:-:S04]  /*0530*/  FFMA R6, -R3, R4, R0 ;  /* 0x0000000403067223 */ /* 0x000fc80000000100 */
[----:B------:R-:W-:Y:S01]  /*0540*/  FFMA R6, R5, R6, R4 ;  /* 0x0000000605067223 */ /* 0x000fe20000000004 */
[----:B0-2---:R-:W-:Y:S06]  /*0550*/  @!P0 BRA `(.L_x_9) ;  /* 0x00000000000c8947 */ /* 0x005fec0003800000 */
[----:B------:R-:W-:-:S07]  /*0560*/  MOV R6, 0x580 ;  /* 0x0000058000067802 */ /* 0x000fce0000000f00 */
[----:B------:R-:W-:Y:S05]  /*0570*/  CALL.REL.NOINC `($__internal_1_$__cuda_sm3x_div_rn_noftz_f32_slowpath) ;  /* 0x0000000000c87944 */ /* 0x000fea0003c00000 */
[----:B------:R-:W-:-:S07]  /*0580*/  IMAD.MOV.U32 R6, RZ, RZ, R0 ;  /* 0x000000ffff067224 */ /* 0x000fce00078e0000 */
.L_x_9:
[----:B------:R-:W-:Y:S05]  /*0590*/  BSYNC.RECONVERGENT B0 ;  /* 0x0000000000007941 */ /* 0x000fea0003800200 */
.L_x_8:
[----:B------:R-:W0:Y:S01]  /*05a0*/  LDCU.64 UR6, c[0x0][0x380] ;  /* 0x00007000ff0677ac */ /* 0x000e220008000a00 */
[----:B------:R-:W1:Y:S01]  /*05b0*/  LDC R10, c[0x0][0x388] ;  /* 0x0000e200ff0a7b82 */ /* 0x000e620000000800 */
[----:B0-----:R-:W-:-:S04]  /*05c0*/  IADD3 R4, P0, PT, R2, UR6, RZ ;  /* 0x0000000602047c10 */ /* 0x001fc8000ff1e0ff */
[----:B------:R-:W-:-:S05]  /*05d0*/  LEA.HI.X.SX32 R5, R2, UR7, 0x1, P0 ;  /* 0x0000000702057c11 */ /* 0x000fca00080f0eff */
[----:B------:R-:W2:Y:S04]  /*05e0*/  LDG.E.U8 R2, desc[UR4][R4.64] ;  /* 0x0000000404027981 */ /* 0x000ea8000c1e1100 */
[----:B------:R-:W3:Y:S04]  /*05f0*/  LDG.E.U8 R7, desc[UR4][R4.64+0x1] ;  /* 0x0000010404077981 */ /* 0x000ee8000c1e1100 */
[----:B------:R-:W4:Y:S01]  /*0600*/  LDG.E.U8 R8, desc[UR4][R4.64+0x2] ;  /* 0x0000020404087981 */ /* 0x000f22000c1e1100 */
[----:B------:R-:W-:-:S04]  /*0610*/  FADD.SAT R6, RZ, R6 ;  /* 0x00000006ff067221 */ /* 0x000fc80000002000 */
[C---:B------:R-:W-:Y:S01]  /*0620*/  FADD R0, R6.reuse, R6 ;  /* 0x0000000606007221 */ /* 0x040fe20000000000 */
[----:B------:R-:W-:-:S03]  /*0630*/  FMUL R6, R6, R6 ;  /* 0x0000000606067220 */ /* 0x000fc60000400000 */
[----:B------:R-:W-:-:S04]  /*0640*/  FADD R3, -R0, 3 ;  /* 0x4040000000037421 */ /* 0x000fc80000000100 */
[----:B------:R-:W-:-:S04]  /*0650*/  FMUL R3, R6, R3 ;  /* 0x0000000306037220 */ /* 0x000fc80000400000 */
[----:B-1----:R-:W-:Y:S01]  /*0660*/  FFMA R3, -R3, R10, 1 ;  /* 0x3f80000003037423 */ /* 0x002fe2000000010a */
[----:B--2---:R-:W-:Y:S02]  /*0670*/  I2FP.F32.U32 R2, R2 ;  /* 0x0000000200027245 */ /* 0x004fe40000201000 */
[----:B---3--:R-:W-:-:S03]  /*0680*/  I2FP.F32.U32 R0, R7 ;  /* 0x0000000700007245 */ /* 0x008fc60000201000 */
[C---:B------:R-:W-:Y:S01]  /*0690*/  FMUL R2, R3.reuse, R2 ;  /* 0x0000000203027220 */ /* 0x040fe20000400000 */
[----:B----4-:R-:W-:Y:S01]  /*06a0*/  I2FP.F32.U32 R8, R8 ;  /* 0x0000000800087245 */ /* 0x010fe20000201000 */
[C---:B------:R-:W-:Y:S02]  /*06b0*/  FMUL R0, R3.reuse, R0 ;  /* 0x0000000003007220 */ /* 0x040fe40000400000 */
[----:B------:R-:W0:Y:S02]  /*06c0*/  F2I.U32.TRUNC.NTZ R7, R2 ;  /* 0x0000000200077305 */ /* 0x000e24000020f000 */
[----:B------:R-:W-:-:S06]  /*06d0*/  FMUL R8, R3, R8 ;  /* 0x0000000803087220 */ /* 0x000fcc0000400000 */
[----:B------:R-:W1:Y:S01]  /*06e0*/  F2I.U32.TRUNC.NTZ R9, R0 ;  /* 0x0000000000097305 */ /* 0x000e62000020f000 */
[----:B0-----:R-:W-:Y:S07]  /*06f0*/  STG.E.U8 desc[UR4][R4.64], R7 ;  /* 0x0000000704007986 */ /* 0x001fee000c101104 */
[----:B------:R-:W0:Y:S01]  /*0700*/  F2I.U32.TRUNC.NTZ R3, R8 ;  /* 0x0000000800037305 */ /* 0x000e22000020f000 */
[----:B-1----:R-:W-:Y:S04]  /*0710*/  STG.E.U8 desc[UR4][R4.64+0x1], R9 ;  /* 0x0000010904007986 */ /* 0x002fe8000c101104 */
[----:B0-----:R-:W-:Y:S01]  /*0720*/  STG.E.U8 desc[UR4][R4.64+0x2], R3 ;  /* 0x0000020304007986 */ /* 0x001fe2000c101104 */
[----:B------:R-:W-:Y:S05]  /*0730*/  EXIT ;  /* 0x000000000000794d */ /* 0x000fea0003800000 */
        .weak           $__internal_0_$__cuda_sm20_sqrt_rn_f32_slowpath
        .type           $__internal_0_$__cuda_sm20_sqrt_rn_f32_slowpath,@function
        .size           $__internal_0_$__cuda_sm20_sqrt_rn_f32_slowpath,($__internal_1_$__cuda_sm3x_div_rn_noftz_f32_slowpath - $__internal_0_$__cuda_sm20_sqrt_rn_f32_slowpath)
$__internal_0_$__cuda_sm20_sqrt_rn_f32_slowpath:
[----:B------:R-:W-:-:S13]  /*0740*/  LOP3.LUT P0, RZ, R3, 0x7fffffff, RZ, 0xc0, !PT ;  /* 0x7fffffff03ff7812 */ /* 0x000fda000780c0ff */
[----:B------:R-:W-:Y:S05]  /*0750*/  @!P0 BRA `(.L_x_10) ;  /* 0x0000000000448947 */ /* 0x000fea0003800000 */
[----:B------:R-:W-:Y:S02]  /*0760*/  FSETP.GEU.FTZ.AND P0, PT, R3, RZ, PT ;  /* 0x000000ff0300720b */ /* 0x000fe40003f1e000 */
[----:B------:R-:W-:-:S11]  /*0770*/  MOV R0, R3 ;  /* 0x0000000300007202 */ /* 0x000fd60000000f00 */
[----:B------:R-:W-:Y:S01]  /*0780*/  @!P0 IMAD.MOV.U32 R3, RZ, RZ, 0x7fffffff ;  /* 0x7fffffffff038424 */ /* 0x000fe200078e00ff */
[----:B------:R-:W-:Y:S06]  /*0790*/  @!P0 BRA `(.L_x_10) ;  /* 0x0000000000348947 */ /* 0x000fec0003800000 */
[----:B------:R-:W-:-:S13]  /*07a0*/  FSETP.GTU.FTZ.AND P0, PT, |R0|, +INF , PT ;  /* 0x7f8000000000780b */ /* 0x000fda0003f1c200 */
[----:B------:R-:W-:Y:S01]  /*07b0*/  @P0 FADD.FTZ R3, R0, 1 ;  /* 0x3f80000000030421 */ /* 0x000fe20000010000 */
[----:B------:R-:W-:Y:S06]  /*07c0*/  @P0 BRA `(.L_x_10) ;  /* 0x0000000000280947 */ /* 0x000fec0003800000 */
[----:B------:R-:W-:-:S13]  /*07d0*/  FSETP.NEU.FTZ.AND P0, PT, |R0|, +INF , PT ;  /* 0x7f8000000000780b */ /* 0x000fda0003f1d200 */
[----:B------:R-:W-:-:S04]  /*07e0*/  @P0 FFMA R4, R0, 1.84467440737095516160e+19, RZ ;  /* 0x5f80000000040823 */ /* 0x000fc800000000ff */
[----:B------:R-:W0:Y:S02]  /*07f0*/  @P0 MUFU.RSQ R3, R4 ;  /* 0x0000000400030308 */ /* 0x000e240000001400 */
[----:B0-----:R-:W-:Y:S01]  /*0800*/  @P0 FMUL.FTZ R5, R4, R3 ;  /* 0x0000000304050220 */ /* 0x001fe20000410000 */
[----:B------:R-:W-:Y:S01]  /*0810*/  @P0 FMUL.FTZ R7, R3, 0.5 ;  /* 0x3f00000003070820 */ /* 0x000fe20000410000 */
[----:B------:R-:W-:Y:S02]  /*0820*/  @!P0 MOV R3, R0 ;  /* 0x0000000000038202 */ /* 0x000fe40000000f00 */
[----:B------:R-:W-:-:S04]  /*0830*/  @P0 FADD.FTZ R6, -R5, -RZ ;  /* 0x800000ff05060221 */ /* 0x000fc80000010100 */
[----:B------:R-:W-:-:S04]  /*0840*/  @P0 FFMA R6, R5, R6, R4 ;  /* 0x0000000605060223 */ /* 0x000fc80000000004 */
[----:B------:R-:W-:-:S04]  /*0850*/  @P0 FFMA R6, R6, R7, R5 ;  /* 0x0000000706060223 */ /* 0x000fc80000000005 */
[----:B------:R-:W-:-:S07]  /*0860*/  @P0 FMUL.FTZ R3, R6, 2.3283064365386962891e-10 ;  /* 0x2f80000006030820 */ /* 0x000fce0000410000 */
.L_x_10:
[----:B------:R-:W-:Y:S02]  /*0870*/  HFMA2 R5, -RZ, RZ, 0, 0 ;  /* 0x00000000ff057431 */ /* 0x000fe400000001ff */
[----:B------:R-:W-:-:S04]  /*0880*/  IMAD.MOV.U32 R4, RZ, RZ, R8 ;  /* 0x000000ffff047224 */ /* 0x000fc800078e0008 */
[----:B------:R-:W-:Y:S05]  /*0890*/  RET.REL.NODEC R4 `(vignette) ;  /* 0xfffffff404d87950 */ /* 0x000fea0003c3ffff */
        .weak           $__internal_1_$__cuda_sm3x_div_rn_noftz_f32_slowpath
        .type           $__internal_1_$__cuda_sm3x_div_rn_noftz_f32_slowpath,@function
        .size           $__internal_1_$__cuda_sm3x_div_rn_noftz_f32_slowpath,(.L_x_106 - $__internal_1_$__cuda_sm3x_div_rn_noftz_f32_slowpath)
$__internal_1_$__cuda_sm3x_div_rn_noftz_f32_slowpath:
[----:B------:R-:W-:Y:S01]  /*08a0*/  SHF.R.U32.HI R7, RZ, 0x17, R3 ;  /* 0x00000017ff077819 */ /* 0x000fe20000011603 */
[----:B------:R-:W-:Y:S01]  /*08b0*/  BSSY.RECONVERGENT B1, `(.L_x_11) ;  /* 0x0000062000017945 */ /* 0x000fe20003800200 */
[----:B------:R-:W-:Y:S02]  /*08c0*/  SHF.R.U32.HI R5, RZ, 0x17, R0 ;  /* 0x00000017ff057819 */ /* 0x000fe40000011600 */
[----:B------:R-:W-:Y:S02]  /*08d0*/  LOP3.LUT R12, R7, 0xff, RZ, 0xc0, !PT ;  /* 0x000000ff070c7812 */ /* 0x000fe400078ec0ff */
[----:B------:R-:W-:-:S03]  /*08e0*/  LOP3.LUT R10, R5, 0xff, RZ, 0xc0, !PT ;  /* 0x000000ff050a7812 */ /* 0x000fc600078ec0ff */
[----:B------:R-:W-:Y:S01]  /*08f0*/  VIADD R8, R12, 0xffffffff ;  /* 0xffffffff0c087836 */ /* 0x000fe20000000000 */
[----:B------:R-:W-:-:S04]  /*0900*/  IADD3 R7, PT, PT, R10, -0x1, RZ ;  /* 0xffffffff0a077810 */ /* 0x000fc80007ffe0ff */
[----:B------:R-:W-:-:S04]  /*0910*/  ISETP.GT.U32.AND P0, PT, R8, 0xfd, PT ;  /* 0x000000fd0800780c */ /* 0x000fc80003f04070 */
[----:B------:R-:W-:-:S13]  /*0920*/  ISETP.GT.U32.OR P0, PT, R7, 0xfd, P0 ;  /* 0x000000fd0700780c */ /* 0x000fda0000704470 */
[----:B------:R-:W-:Y:S01]  /*0930*/  @!P0 IMAD.MOV.U32 R5, RZ, RZ, RZ ;  /* 0x000000ffff058224 */ /* 0x000fe200078e00ff */
[----:B------:R-:W-:Y:S06]  /*0940*/  @!P0 BRA `(.L_x_12) ;  /* 0x00000000005c8947 */ /* 0x000fec0003800000 */
[----:B------:R-:W-:Y:S02]  /*0950*/  FSETP.GTU.FTZ.AND P0, PT, |R0|, +INF , PT ;  /* 0x7f8000000000780b */ /* 0x000fe40003f1c200 */
[----:B------:R-:W-:-:S04]  /*0960*/  FSETP.GTU.FTZ.AND P1, PT, |R3|, +INF , PT ;  /* 0x7f8000000300780b */ /* 0x000fc80003f3c200 */
[----:B------:R-:W-:-:S13]  /*0970*/  PLOP3.LUT P0, PT, P0, P1, PT, 0xf8, 0x8f ;  /* 0x00000000008f781c */ /* 0x000fda0000703f70 */
[----:B------:R-:W-:Y:S05]  /*0980*/  @P0 BRA `(.L_x_13) ;  /* 0x00000004004c0947 */ /* 0x000fea0003800000 */
[----:B------:R-:W-:-:S13]  /*0990*/  LOP3.LUT P0, RZ, R3, 0x7fffffff, R0, 0xc8, !PT ;  /* 0x7fffffff03ff7812 */ /* 0x000fda000780c800 */
[----:B------:R-:W-:Y:S05]  /*09a0*/  @!P0 BRA `(.L_x_14) ;  /* 0x00000004003c8947 */ /* 0x000fea0003800000 */
[C---:B------:R-:W-:Y:S02]  /*09b0*/  FSETP.NEU.FTZ.AND P2, PT, |R0|.reuse, +INF , PT ;  /* 0x7f8000000000780b */ /* 0x040fe40003f5d200 */
[----:B------:R-:W-:Y:S02]  /*09c0*/  FSETP.NEU.FTZ.AND P1, PT, |R3|, +INF , PT ;  /* 0x7f8000000300780b */ /* 0x000fe40003f3d200 */
[----:B------:R-:W-:-:S11]  /*09d0*/  FSETP.NEU.FTZ.AND P0, PT, |R0|, +INF , PT ;  /* 0x7f8000000000780b */ /* 0x000fd60003f1d200 */
[----:B------:R-:W-:Y:S05]  /*09e0*/  @!P1 BRA !P2, `(.L_x_14) ;  /* 0x00000004002c9947 */ /* 0x000fea0005000000 */
[----:B------:R-:W-:-:S04]  /*09f0*/  LOP3.LUT P2, RZ, R0, 0x7fffffff, RZ, 0xc0, !PT ;  /* 0x7fffffff00ff7812 */ /* 0x000fc8000784c0ff */
[----:B------:R-:W-:-:S13]  /*0a00*/  PLOP3.LUT P1, PT, P1, P2, PT, 0x2f, 0xf2 ;  /* 0x0000000000f2781c */ /* 0x000fda0000f24577 */
[----:B------:R-:W-:Y:S05]  /*0a10*/  @P1 BRA `(.L_x_15) ;  /* 0x0000000400181947 */ /* 0x000fea0003800000 */
[----:B------:R-:W-:-:S04]  /*0a20*/  LOP3.LUT P1, RZ, R3, 0x7fffffff, RZ, 0xc0, !PT ;  /* 0x7fffffff03ff7812 */ /* 0x000fc8000782c0ff */
[----:B------:R-:W-:-:S13]  /*0a30*/  PLOP3.LUT P0, PT, P0, P1, PT, 0x2f, 0xf2 ;  /* 0x0000000000f2781c */ /* 0x000fda0000702577 */
[----:B------:R-:W-:Y:S05]  /*0a40*/  @P0 BRA `(.L_x_16) ;  /* 0x0000000400000947 */ /* 0x000fea0003800000 */
[----:B------:R-:W-:Y:S02]  /*0a50*/  ISETP.GE.AND P0, PT, R7, RZ, PT ;  /* 0x000000ff0700720c */ /* 0x000fe40003f06270 */
[----:B------:R-:W-:-:S11]  /*0a60*/  ISETP.GE.AND P1, PT, R8, RZ, PT ;  /* 0x000000ff0800720c */ /* 0x000fd60003f26270 */
[----:B------:R-:W-:Y:S01]  /*0a70*/  @P0 MOV R5, RZ ;  /* 0x000000ff00050202 */ /* 0x000fe20000000f00 */
[----:B------:R-:W-:Y:S02]  /*0a80*/  @!P0 IMAD.MOV.U32 R5, RZ, RZ, -0x40 ;  /* 0xffffffc0ff058424 */ /* 0x000fe400078e00ff */
[----:B------:R-:W-:Y:S01]  /*0a90*/  @!P0 FFMA R0, R0, 1.84467440737095516160e+19, RZ ;  /* 0x5f80000000008823 */ /* 0x000fe200000000ff */
[----:B------:R-:W-:Y:S02]  /*0aa0*/  @!P1 FFMA R3, R3, 1.84467440737095516160e+19, RZ ;  /* 0x5f80000003039823 */ /* 0x000fe400000000ff */
[----:B------:R-:W-:-:S07]  /*0ab0*/  @!P1 IADD3 R5, PT, PT, R5, 0x40, RZ ;  /* 0x0000004005059810 */ /* 0x000fce0007ffe0ff */
.L_x_12:
[----:B------:R-:W-:Y:S01]  /*0ac0*/  LEA R8, R12, 0xc0800000, 0x17 ;  /* 0xc08000000c087811 */ /* 0x000fe200078eb8ff */
[----:B------:R-:W-:Y:S04]  /*0ad0*/  BSSY.RECONVERGENT B2, `(.L_x_17) ;  /* 0x0000036000027945 */ /* 0x000fe80003800200 */
[----:B------:R-:W-:Y:S01]  /*0ae0*/  IMAD.IADD R8, R3, 0x1, -R8 ;  /* 0x0000000103087824 */ /* 0x000fe200078e0a08 */
[----:B------:R-:W-:-:S03]  /*0af0*/  IADD3 R3, PT, PT, R10, -0x7f, RZ ;  /* 0xffffff810a037810 */ /* 0x000fc60007ffe0ff */
[----:B------:R0:W1:Y:S01]  /*0b00*/  MUFU.RCP R7, R8 ;  /* 0x0000000800077308 */ /* 0x0000620000001000 */
[----:B------:R-:W-:Y:S01]  /*0b10*/  FADD.FTZ R9, -R8, -RZ ;  /* 0x800000ff08097221 */ /* 0x000fe20000010100 */
[C---:B------:R-:W-:Y:S01]  /*0b20*/  IMAD R0, R3.reuse, -0x800000, R0 ;  /* 0xff80000003007824 */ /* 0x040fe200078e0200 */
[----:B0-----:R-:W-:-:S05]  /*0b30*/  IADD3 R8, PT, PT, R3, 0x7f, -R12 ;  /* 0x0000007f03087810 */ /* 0x001fca0007ffe80c */
[----:B------:R-:W-:Y:S02]  /*0b40*/  IMAD.IADD R8, R8, 0x1, R5 ;  /* 0x0000000108087824 */ /* 0x000fe400078e0205 */
[----:B-1----:R-:W-:-:S04]  /*0b50*/  FFMA R10, R7, R9, 1 ;  /* 0x3f800000070a7423 */ /* 0x002fc80000000009 */
[----:B------:R-:W-:-:S04]  /*0b60*/  FFMA R14, R7, R10, R7 ;  /* 0x0000000a070e7223 */ /* 0x000fc80000000007 */
[----:B------:R-:W-:-:S04]  /*0b70*/  FFMA R7, R0, R14, RZ ;  /* 0x0000000e00077223 */ /* 0x000fc800000000ff */
[----:B------:R-:W-:-:S04]  /*0b80*/  FFMA R10, R9, R7, R0 ;  /* 0x00000007090a7223 */ /* 0x000fc80000000000 */
[----:B------:R-:W-:-:S04]  /*0b90*/  FFMA R7, R14, R10, R7 ;  /* 0x0000000a0e077223 */ /* 0x000fc80000000007 */
[----:B------:R-:W-:-:S04]  /*0ba0*/  FFMA R10, R9, R7, R0 ;  /* 0x00000007090a7223 */ /* 0x000fc80000000000 */
[----:B------:R-:W-:-:S05]  /*0bb0*/  FFMA R0, R14, R10, R7 ;  /* 0x0000000a0e007223 */ /* 0x000fca0000000007 */
[----:B------:R-:W-:-:S04]  /*0bc0*/  SHF.R.U32.HI R3, RZ, 0x17, R0 ;  /* 0x00000017ff037819 */ /* 0x000fc80000011600 */
[----:B------:R-:W-:-:S04]  /*0bd0*/  LOP3.LUT R3, R3, 0xff, RZ, 0xc0, !PT ;  /* 0x000000ff03037812 */ /* 0x000fc800078ec0ff */
[----:B------:R-:W-:-:S05]  /*0be0*/  IADD3 R9, PT, PT, R3, R8, RZ ;  /* 0x0000000803097210 */ /* 0x000fca0007ffe0ff */
[----:B------:R-:W-:-:S05]  /*0bf0*/  VIADD R3, R9, 0xffffffff ;  /* 0xffffffff09037836 */ /* 0x000fca0000000000 */
[----:B------:R-:W-:-:S13]  /*0c00*/  ISETP.GE.U32.AND P0, PT, R3, 0xfe, PT ;  /* 0x000000fe0300780c */ /* 0x000fda0003f06070 */
[----:B------:R-:W-:Y:S05]  /*0c10*/  @!P0 BRA `(.L_x_18) ;  /* 0x0000000000808947 */ /* 0x000fea0003800000 */
[----:B------:R-:W-:-:S13]  /*0c20*/  ISETP.GT.AND P0, PT, R9, 0xfe, PT ;  /* 0x000000fe0900780c */ /* 0x000fda0003f04270 */
[----:B------:R-:W-:Y:S05]  /*0c30*/  @P0 BRA `(.L_x_19) ;  /* 0x00000000006c0947 */ /* 0x000fea0003800000 */
[----:B------:R-:W-:-:S13]  /*0c40*/  ISETP.GE.AND P0, PT, R9, 0x1, PT ;  /* 0x000000010900780c */ /* 0x000fda0003f06270 */
[----:B------:R-:W-:Y:S05]  /*0c50*/  @P0 BRA `(.L_x_20) ;  /* 0x0000000000740947 */ /* 0x000fea0003800000 */
[----:B------:R-:W-:Y:S02]  /*0c60*/  ISETP.GE.AND P0, PT, R9, -0x18, PT ;  /* 0xffffffe80900780c */ /* 0x000fe40003f06270 */
[----:B------:R-:W-:-:S11]  /*0c70*/  LOP3.LUT R0, R0, 0x80000000, RZ, 0xc0, !PT ;  /* 0x8000000000007812 */ /* 0x000fd600078ec0ff */
[----:B------:R-:W-:Y:S05]  /*0c80*/  @!P0 BRA `(.L_x_20) ;  /* 0x0000000000688947 */ /* 0x000fea0003800000 */
[CCC-:B------:R-:W-:Y:S01]  /*0c90*/  FFMA.RZ R3, R14.reuse, R10.reuse, R7.reuse ;  /* 0x0000000a0e037223 */ /* 0x1c0fe2000000c007 */
[CCC-:B------:R-:W-:Y:S01]  /*0ca0*/  FFMA.RM R8, R14.reuse, R10.reuse, R7.reuse ;  /* 0x0000000a0e087223 */ /* 0x1c0fe20000004007 */
[C---:B------:R-:W-:Y:S02]  /*0cb0*/  ISETP.NE.AND P2, PT, R9.reuse, RZ, PT ;  /* 0x000000ff0900720c */ /* 0x040fe40003f45270 */
[----:B------:R-:W-:Y:S02]  /*0cc0*/  ISETP.NE.AND P1, PT, R9, RZ, PT ;  /* 0x000000ff0900720c */ /* 0x000fe40003f25270 */
[----:B------:R-:W-:Y:S01]  /*0cd0*/  LOP3.LUT R5, R3, 0x7fffff, RZ, 0xc0, !PT ;  /* 0x007fffff03057812 */ /* 0x000fe200078ec0ff */
[----:B------:R-:W-:Y:S01]  /*0ce0*/  FFMA.RP R3, R14, R10, R7 ;  /* 0x0000000a0e037223 */ /* 0x000fe20000008007 */
[----:B------:R-:W-:Y:S01]  /*0cf0*/  IADD3 R10, PT, PT, R9, 0x20, RZ ;  /* 0x00000020090a7810 */ /* 0x000fe20007ffe0ff */
[----:B------:R-:W-:Y:S01]  /*0d00*/  IMAD.MOV R7, RZ, RZ, -R9 ;  /* 0x000000ffff077224 */ /* 0x000fe200078e0a09 */
[----:B------:R-:W-:-:S02]  /*0d10*/  LOP3.LUT R5, R5, 0x800000, RZ, 0xfc, !PT ;  /* 0x0080000005057812 */ /* 0x000fc400078efcff */
[----:B------:R-:W-:Y:S02]  /*0d20*/  FSETP.NEU.FTZ.AND P0, PT, R3, R8, PT ;  /* 0x000000080300720b */ /* 0x000fe40003f1d000 */
[----:B------:R-:W-:Y:S02]  /*0d30*/  SHF.L.U32 R10, R5, R10, RZ ;  /* 0x0000000a050a7219 */ /* 0x000fe400000006ff */
[----:B------:R-:W-:Y:S02]  /*0d40*/  SEL R8, R7, RZ, P2 ;  /* 0x000000ff07087207 */ /* 0x000fe40001000000 */
[----:B------:R-:W-:Y:S02]  /*0d50*/  ISETP.NE.AND P1, PT, R10, RZ, P1 ;  /* 0x000000ff0a00720c */ /* 0x000fe40000f25270 */
[----:B------:R-:W-:Y:S02]  /*0d60*/  SHF.R.U32.HI R8, RZ, R8, R5 ;  /* 0x00000008ff087219 */ /* 0x000fe40000011605 */
[----:B------:R-:W-:-:S02]  /*0d70*/  PLOP3.LUT P0, PT, P0, P1, PT, 0xf8, 0x8f ;  /* 0x00000000008f781c */ /* 0x000fc40000703f70 */
[----:B------:R-:W-:Y:S02]  /*0d80*/  SHF.R.U32.HI R10, RZ, 0x1, R8 ;  /* 0x00000001ff0a7819 */ /* 0x000fe40000011608 */
[----:B------:R-:W-:-:S04]  /*0d90*/  SEL R3, RZ, 0x1, !P0 ;  /* 0x00000001ff037807 */ /* 0x000fc80004000000 */
[----:B------:R-:W-:-:S04]  /*0da0*/  LOP3.LUT R3, R3, 0x1, R10, 0xf8, !PT ;  /* 0x0000000103037812 */ /* 0x000fc800078ef80a */
[----:B------:R-:W-:-:S04]  /*0db0*/  LOP3.LUT R3, R3, R8, RZ, 0xc0, !PT ;  /* 0x0000000803037212 */ /* 0x000fc800078ec0ff */
[----:B------:R-:W-:-:S04]  /*0dc0*/  IADD3 R3, PT, PT, R10, R3, RZ ;  /* 0x000000030a037210 */ /* 0x000fc80007ffe0ff */
[----:B------:R-:W-:Y:S01]  /*0dd0*/  LOP3.LUT R0, R3, R0, RZ, 0xfc, !PT ;  /* 0x0000000003007212 */ /* 0x000fe200078efcff */
[----:B------:R-:W-:Y:S06]  /*0de0*/  BRA `(.L_x_20) ;  /* 0x0000000000107947 */ /* 0x000fec0003800000 */
.L_x_19:
[----:B------:R-:W-:-:S04]  /*0df0*/  LOP3.LUT R0, R0, 0x80000000, RZ, 0xc0, !PT ;  /* 0x8000000000007812 */ /* 0x000fc800078ec0ff */
[----:B------:R-:W-:Y:S01]  /*0e00*/  LOP3.LUT R0, R0, 0x7f800000, RZ, 0xfc, !PT ;  /* 0x7f80000000007812 */ /* 0x000fe200078efcff */
[----:B------:R-:W-:Y:S06]  /*0e10*/  BRA `(.L_x_20) ;  /* 0x0000000000047947 */ /* 0x000fec0003800000 */
.L_x_18:
[----:B------:R-:W-:-:S07]  /*0e20*/  IMAD R0, R8, 0x800000, R0 ;  /* 0x0080000008007824 */ /* 0x000fce00078e0200 */
.L_x_20:
[----:B------:R-:W-:Y:S05]  /*0e30*/  BSYNC.RECONVERGENT B2 ;  /* 0x0000000000027941 */ /* 0x000fea0003800200 */
.L_x_17:
[----:B------:R-:W-:Y:S05]  /*0e40*/  BRA `(.L_x_21) ;  /* 0x0000000000207947 */ /* 0x000fea0003800000 */
.L_x_16:
[----:B------:R-:W-:-:S04]  /*0e50*/  LOP3.LUT R0, R3, 0x80000000, R0, 0x48, !PT ;  /* 0x8000000003007812 */ /* 0x000fc800078e4800 */
[----:B------:R-:W-:Y:S01]  /*0e60*/  LOP3.LUT R0, R0, 0x7f800000, RZ, 0xfc, !PT ;  /* 0x7f80000000007812 */ /* 0x000fe200078efcff */
[----:B------:R-:W-:Y:S06]  /*0e70*/  BRA `(.L_x_21) ;  /* 0x0000000000147947 */ /* 0x000fec0003800000 */
.L_x_15:
[----:B------:R-:W-:Y:S01]  /*0e80*/  LOP3.LUT R0, R3, 0x80000000, R0, 0x48, !PT ;  /* 0x8000000003007812 */ /* 0x000fe200078e4800 */
[----:B------:R-:W-:Y:S06]  /*0e90*/  BRA `(.L_x_21) ;  /* 0x00000000000c7947 */ /* 0x000fec0003800000 */
.L_x_14:
[----:B------:R-:W0:Y:S01]  /*0ea0*/  MUFU.RSQ R0, -QNAN ;  /* 0xffc0000000007908 */ /* 0x000e220000001400 */
[----:B------:R-:W-:Y:S05]  /*0eb0*/  BRA `(.L_x_21) ;  /* 0x0000000000047947 */ /* 0x000fea0003800000 */
.L_x_13:
[----:B------:R-:W-:-:S07]  /*0ec0*/  FADD.FTZ R0, R0, R3 ;  /* 0x0000000300007221 */ /* 0x000fce0000010000 */
.L_x_21:
[----:B------:R-:W-:Y:S05]  /*0ed0*/  BSYNC.RECONVERGENT B1 ;  /* 0x0000000000017941 */ /* 0x000fea0003800200 */
.L_x_11:
[----:B------:R-:W-:-:S04]  /*0ee0*/  HFMA2 R7, -RZ, RZ, 0, 0 ;  /* 0x00000000ff077431 */ /* 0x000fc800000001ff */
[----:B0-----:R-:W-:Y:S05]  /*0ef0*/  RET.REL.NODEC R6 `(vignette) ;  /* 0xfffffff006407950 */ /* 0x001fea0003c3ffff */
.L_x_22:
[----:B------:R-:W-:-:S00]  /*0f00*/  BRA `(.L_x_22) ;  /* 0xfffffffc00fc7947 */ /* 0x000fc0000383ffff */
[----:B------:R-:W-:-:S00]  /*0f10*/  NOP ;  /* 0x0000000000007918 */ /* 0x000fc00000000000 */
        /* <DEDUP_REMOVED lines=14> */
.L_x_106:


//--------------------- .text.round_mask          --------------------------
	.section	.text.round_mask,"ax",@progbits
	.align	128
        .global         round_mask
        .type           round_mask,@function
        .size           round_mask,(.L_x_108 - round_mask)
        .other          round_mask,@"STO_CUDA_ENTRY STV_DEFAULT"
round_mask:
.text.round_mask:
        /* <DEDUP_REMOVED lines=14> */
[----:B------:R-:W0:Y:S01]  /*00e0*/  LDCU UR8, c[0x0][0x388] ;  /* 0x00007100ff0877ac */ /* 0x000e220008000800 */
[----:B------:R-:W1:Y:S01]  /*00f0*/  LDC R0, c[0x0][0x398] ;  /* 0x0000e600ff007b82 */ /* 0x000e620000000800 */
[----:B------:R-:W-:Y:S01]  /*0100*/  VIMNMX R4, PT, PT, R2, R3, !PT ;  /* 0x0000000302047248 */ /* 0x000fe20007fe0100 */
[----:B------:R-:W-:Y:S01]  /*0110*/  BSSY.RECONVERGENT B0, `(.L_x_23) ;  /* 0x00004ee000007945 */ /* 0x000fe20003800200 */
[----:B------:R-:W2:Y:S02]  /*0120*/  LDCU.64 UR4, c[0x0][0x358] ;  /* 0x00006b00ff0477ac */ /* 0x000ea40008000a00 */
[----:B0-----:R-:W-:-:S13]  /*0130*/  ISETP.GE.AND P0, PT, R4, UR8, PT ;  /* 0x0000000804007c0c */ /* 0x001fda000bf06270 */
[----:B--2---:R-:W-:Y:S05]  /*0140*/  @P0 BRA `(.L_x_24) ;  /* 0x0000001000dc0947 */ /* 0x004fea0003800000 */
[----:B------:R-:W0:Y:S01]  /*0150*/  LDC R4, c[0x0][0x398] ;  /* 0x0000e600ff047b82 */ /* 0x000e220000000800 */
[----:B------:R-:W-:Y:S01]  /*0160*/  LOP3.LUT R5, RZ, R2, RZ, 0x33, !PT ;  /* 0x00000002ff057212 */ /* 0x000fe200078e33ff */
[----:B------:R-:W-:Y:S01]  /*0170*/  BSSY.RECONVERGENT B1, `(.L_x_25) ;  /* 0x000012d000017945 */ /* 0x000fe20003800200 */
[----:B------:R-:W-:Y:S02]  /*0180*/  LOP3.LUT R6, RZ, R3, RZ, 0x33, !PT ;  /* 0x00000003ff067212 */ /* 0x000fe400078e33ff */
[----:B------:R-:W-:Y:S02]  /*0190*/  IADD3 R5, PT, PT, R5, UR8, RZ ;  /* 0x0000000805057c10 */ /* 0x000fe4000fffe0ff */
[----:B------:R-:W-:Y:S01]  /*01a0*/  IADD3 R8, PT, PT, R6, UR8, RZ ;  /* 0x0000000806087c10 */ /* 0x000fe2000fffe0ff */
[----:B------:R-:W-:Y:S01]  /*01b0*/  HFMA2 R6, -RZ, RZ, 1.875, 0 ;  /* 0x3f800000ff067431 */ /* 0x000fe200000001ff */
[----:B------:R-:W-:Y:S02]  /*01c0*/  I2FP.F32.S32 R7, R5 ;  /* 0x0000000500077245 */ /* 0x000fe40000201400 */
[----:B------:R-:W-:-:S02]  /*01d0*/  I2FP.F32.S32 R5, R8 ;  /* 0x0000000800057245 */ /* 0x000fc40000201400 */
[----:B0-----:R-:W-:-:S13]  /*01e0*/  FSETP.NEU.AND P0, PT, R4, 2, PT ;  /* 0x400000000400780b */ /* 0x001fda0003f0d000 */
[----:B------:R-:W-:Y:S05]  /*01f0*/  @P0 BRA `(.L_x_26) ;  /* 0x0000000000400947 */ /* 0x000fea0003800000 */
[----:B-1----:R-:W-:Y:S01]  /*0200*/  FMUL R0, R5, R5 ;  /* 0x0000000505007220 */ /* 0x002fe20000400000 */
[----:B------:R-:W-:Y:S03]  /*0210*/  BSSY.RECONVERGENT B2, `(.L_x_27) ;  /* 0x000000d000027945 */ /* 0x000fe60003800200 */
[----:B------:R-:W-:-:S04]  /*0220*/  FFMA R0, R7, R7, R0 ;  /* 0x0000000707007223 */ /* 0x000fc80000000000 */
[----:B------:R0:W1:Y:S01]  /*0230*/  MUFU.RSQ R5, R0 ;  /* 0x0000000000057308 */ /* 0x0000620000001400 */
[----:B------:R-:W-:-:S04]  /*0240*/  IADD3 R4, PT, PT, R0, -0xd000000, RZ ;  /* 0xf300000000047810 */ /* 0x000fc80007ffe0ff */
[----:B------:R-:W-:-:S13]  /*0250*/  ISETP.GT.U32.AND P0, PT, R4, 0x727fffff, PT ;  /* 0x727fffff0400780c */ /* 0x000fda0003f04070 */
[----:B01----:R-:W-:Y:S05]  /*0260*/  @!P0 BRA `(.L_x_28) ;  /* 0x00000000000c8947 */ /* 0x003fea0003800000 */
[----:B------:R-:W-:-:S07]  /*0270*/  MOV R9, 0x290 ;  /* 0x0000029000097802 */ /* 0x000fce0000000f00 */
[----:B------:R-:W-:Y:S05]  /*0280*/  CALL.REL.NOINC `($__internal_3_$__cuda_sm20_sqrt_rn_f32_slowpath) ;  /* 0x0000005000607944 */ /* 0x000fea0003c00000 */
[----:B------:R-:W-:Y:S05]  /*0290*/  BRA `(.L_x_29) ;  /* 0x0000000000107947 */ /* 0x000fea0003800000 */
.L_x_28:
[----:B------:R-:W-:Y:S01]  /*02a0*/  FMUL.FTZ R7, R0, R5 ;  /* 0x0000000500077220 */ /* 0x000fe20000410000 */
[----:B------:R-:W-:-:S03]  /*02b0*/  FMUL.FTZ R5, R5, 0.5 ;  /* 0x3f00000005057820 */ /* 0x000fc60000410000 */
[----:B------:R-:W-:-:S04]  /*02c0*/  FFMA R0, -R7, R7, R0 ;  /* 0x0000000707007223 */ /* 0x000fc80000000100 */
[----:B------:R-:W-:-:S07]  /*02d0*/  FFMA R0, R0, R5, R7 ;  /* 0x0000000500007223 */ /* 0x000fce0000000007 */
.L_x_29:
[----:B------:R-:W-:Y:S05]  /*02e0*/  BSYNC.RECONVERGENT B2 ;  /* 0x0000000000027941 */ /* 0x000fea0003800200 */
.L_x_27:
[----:B------:R-:W-:Y:S05]  /*02f0*/  BRA `(.L_x_30) ;  /* 0x0000001000507947 */ /* 0x000fea0003800000 */
.L_x_26:
[C---:B------:R-:W-:Y:S01]  /*0300*/  FMUL R8, |R7|.reuse, 16777216 ;  /* 0x4b80000007087820 */ /* 0x040fe20000400200 */
[----:B------:R-:W-:Y:S01]  /*0310*/  FSETP.GEU.AND P0, PT, |R7|, 1.175494350822287508e-38, PT ;  /* 0x008000000700780b */ /* 0x000fe20003f0e200 */
[----:B------:R-:W-:Y:S03]  /*0320*/  BSSY.RECONVERGENT B2, `(.L_x_31) ;  /* 0x0000057000027945 */ /* 0x000fe60003800200 */
[----:B------:R-:W-:Y:S02]  /*0330*/  FSEL R8, R8, |R7|, !P0 ;  /* 0x4000000708087208 */ /* 0x000fe40004000000 */
[----:B------:R-:W-:Y:S02]  /*0340*/  FSEL R10, RZ, -24, P0 ;  /* 0xc1c00000ff0a7808 */ /* 0x000fe40000000000 */
[----:B------:R-:W-:-:S04]  /*0350*/  IADD3 R9, PT, PT, R8, -0x3f3504f3, RZ ;  /* 0xc0cafb0d08097810 */ /* 0x000fc80007ffe0ff */
[----:B------:R-:W-:-:S04]  /*0360*/  LOP3.LUT R9, R9, 0xff800000, RZ, 0xc0, !PT ;  /* 0xff80000009097812 */ /* 0x000fc800078ec0ff */
[-C--:B------:R-:W-:Y:S02]  /*0370*/  IADD3 R8, PT, PT, R8, -R9.reuse, RZ ;  /* 0x8000000908087210 */ /* 0x080fe40007ffe0ff */
[----:B------:R-:W-:-:S03]  /*0380*/  I2FP.F32.S32 R11, R9 ;  /* 0x00000009000b7245 */ /* 0x000fc60000201400 */
[C---:B------:R-:W-:Y:S01]  /*0390*/  FADD R13, R8.reuse, 1 ;  /* 0x3f800000080d7421 */ /* 0x040fe20000000000 */
[----:B------:R-:W-:Y:S01]  /*03a0*/  FADD R14, R8, -1 ;  /* 0xbf800000080e7421 */ /* 0x000fe20000000000 */
[----:B------:R-:W-:-:S03]  /*03b0*/  FFMA R12, R11, 1.1920928955078125e-07, R10 ;  /* 0x340000000b0c7823 */ /* 0x000fc6000000000a */
[----:B------:R-:W-:Y:S01]  /*03c0*/  FADD R8, R14, R14 ;  /* 0x0000000e0e087221 */ /* 0x000fe20000000000 */
[----:B------:R-:W0:Y:S03]  /*03d0*/  MUFU.RCP R13, R13 ;  /* 0x0000000d000d7308 */ /* 0x000e260000001000 */
[----:B0-----:R-:W-:Y:S01]  /*03e0*/  FMUL R9, R13, R8 ;  /* 0x000000080d097220 */ /* 0x001fe20000400000 */
[----:B------:R-:W-:-:S03]  /*03f0*/  MOV R8, 0x3a2c32e4 ;  /* 0x3a2c32e400087802 */ /* 0x000fc60000000f00 */
[----:B------:R-:W-:Y:S01]  /*0400*/  FADD R15, R14, -R9 ;  /* 0x800000090e0f7221 */ /* 0x000fe20000000000 */
[CC--:B------:R-:W-:Y:S01]  /*0410*/  FMUL R11, R9.reuse, R9.reuse ;  /* 0x00000009090b7220 */ /* 0x0c0fe20000400000 */
[----:B------:R-:W-:Y:S02]  /*0420*/  FFMA R10, R9, 1.4426950216293334961, R12 ;  /* 0x3fb8aa3b090a7823 */ /* 0x000fe4000000000c */
[----:B------:R-:W-:Y:S01]  /*0430*/  FADD R15, R15, R15 ;  /* 0x0000000f0f0f7221 */ /* 0x000fe20000000000 */
[C---:B------:R-:W-:Y:S01]  /*0440*/  FFMA R16, R11.reuse, R8, 0.0032181653659790754318 ;  /* 0x3b52e7db0b107423 */ /* 0x040fe20000000008 */
[----:B------:R-:W-:Y:S02]  /*0450*/  FADD R12, R12, -R10 ;  /* 0x8000000a0c0c7221 */ /* 0x000fe40000000000 */
[----:B------:R-:W-:Y:S01]  /*0460*/  FFMA R14, R14, -R9, R15 ;  /* 0x800000090e0e7223 */ /* 0x000fe2000000000f */
[----:B------:R-:W-:Y:S01]  /*0470*/  FFMA R16, R11, R16, 0.018033718690276145935 ;  /* 0x3c93bb730b107423 */ /* 0x000fe20000000010 */
[----:B------:R-:W-:-:S02]  /*0480*/  FFMA R15, R9, 1.4426950216293334961, R12 ;  /* 0x3fb8aa3b090f7823 */ /* 0x000fc4000000000c */
[----:B------:R-:W-:Y:S01]  /*0490*/  FMUL R14, R13, R14 ;  /* 0x0000000e0d0e7220 */ /* 0x000fe20000400000 */
[----:B------:R-:W-:-:S03]  /*04a0*/  FFMA R16, R11, R16, 0.12022458761930465698 ;  /* 0x3df6384f0b107423 */ /* 0x000fc60000000010 */
[----:B------:R-:W-:Y:S01]  /*04b0*/  FFMA R12, R14, 1.4426950216293334961, R15 ;  /* 0x3fb8aa3b0e0c7823 */ /* 0x000fe2000000000f */
[----:B------:R-:W-:-:S03]  /*04c0*/  FMUL R16, R11, R16 ;  /* 0x000000100b107220 */ /* 0x000fc60000400000 */
[----:B------:R-:W-:Y:S01]  /*04d0*/  FFMA R11, R9, 1.9251366722983220825e-08, R12 ;  /* 0x32a55e34090b7823 */ /* 0x000fe2000000000c */
[----:B------:R-:W-:-:S04]  /*04e0*/  FMUL R12, R16, 3 ;  /* 0x40400000100c7820 */ /* 0x000fc80000400000 */
[----:B------:R-:W-:-:S04]  /*04f0*/  FFMA R11, R14, R12, R11 ;  /* 0x0000000c0e0b7223 */ /* 0x000fc8000000000b */
[----:B------:R-:W-:-:S04]  /*0500*/  FFMA R11, R9, R16, R11 ;  /* 0x00000010090b7223 */ /* 0x000fc8000000000b */
[----:B------:R-:W-:-:S04]  /*0510*/  FADD R12, R10, R11 ;  /* 0x0000000b0a0c7221 */ /* 0x000fc80000000000 */
[----:B------:R-:W-:Y:S01]  /*0520*/  FMUL R9, R12, R4 ;  /* 0x000000040c097220 */ /* 0x000fe20000400000 */
[----:B------:R-:W-:-:S03]  /*0530*/  FADD R10, -R10, R12 ;  /* 0x0000000c0a0a7221 */ /* 0x000fc60000000100 */
[----:B------:R-:W0:Y:S01]  /*0540*/  FRND R14, R9 ;  /* 0x00000009000e7307 */ /* 0x000e220000201000 */
[----:B------:R-:W-:Y:S01]  /*0550*/  FADD R11, R11, -R10 ;  /* 0x8000000a0b0b7221 */ /* 0x000fe20000000000 */
[-C--:B------:R-:W-:Y:S01]  /*0560*/  FFMA R12, R12, R4.reuse, -R9 ;  /* 0x000000040c0c7223 */ /* 0x080fe20000000809 */
[----:B------:R-:W-:Y:S02]  /*0570*/  MOV R10, 0x391fcb8e ;  /* 0x391fcb8e000a7802 */ /* 0x000fe40000000f00 */
[----:B------:R-:W-:Y:S01]  /*0580*/  FSETP.GT.AND P1, PT, |R9|, 152, PT ;  /* 0x431800000900780b */ /* 0x000fe20003f24200 */
[----:B------:R-:W-:Y:S01]  /*0590*/  FFMA R11, R11, R4, R12 ;  /* 0x000000040b0b7223 */ /* 0x000fe2000000000c */
[C---:B------:R-:W-:Y:S01]  /*05a0*/  FSETP.GEU.AND P3, PT, R9.reuse, RZ, PT ;  /* 0x000000ff0900720b */ /* 0x040fe20003f6e000 */
[----:B------:R-:W2:Y:S01]  /*05b0*/  F2I.NTZ R15, R9 ;  /* 0x00000009000f7305 */ /* 0x000ea20000203100 */
[----:B0-----:R-:W-:Y:S01]  /*05c0*/  FADD R12, R9, -R14 ;  /* 0x8000000e090c7221 */ /* 0x001fe20000000000 */
[----:B------:R-:W-:-:S03]  /*05d0*/  FSETP.GT.AND P0, PT, R14, RZ, PT ;  /* 0x000000ff0e00720b */ /* 0x000fc60003f04000 */
[----:B------:R-:W-:Y:S01]  /*05e0*/  FADD R13, R11, R12 ;  /* 0x0000000c0b0d7221 */ /* 0x000fe20000000000 */
[C---:B------:R-:W-:Y:S01]  /*05f0*/  FMUL R11, R4.reuse, 0.5 ;  /* 0x3f000000040b7820 */ /* 0x040fe20000400000 */
[----:B------:R-:W-:Y:S02]  /*0600*/  SEL R14, RZ, 0x83000000, P0 ;  /* 0x83000000ff0e7807 */ /* 0x000fe40000000000 */
[C---:B------:R-:W-:Y:S01]  /*0610*/  FFMA R12, R13.reuse, R10, 0.0013391353422775864601 ;  /* 0x3aaf85ed0d0c7423 */ /* 0x040fe2000000000a */
[----:B------:R-:W-:Y:S02]  /*0620*/  FSETP.NEU.AND P0, PT, R4, RZ, PT ;  /* 0x000000ff0400720b */ /* 0x000fe40003f0d000 */
[----:B------:R-:W0:Y:S01]  /*0630*/  FRND.TRUNC R11, R11 ;  /* 0x0000000b000b7307 */ /* 0x000e22000020d000 */
[----:B------:R-:W-:Y:S01]  /*0640*/  FFMA R12, R13, R12, 0.0096188392490148544312 ;  /* 0x3c1d98560d0c7423 */ /* 0x000fe2000000000c */
[----:B------:R-:W-:Y:S02]  /*0650*/  FSETP.EQ.OR P2, PT, |R7|, 1, !P0 ;  /* 0x3f8000000700780b */ /* 0x000fe40004742600 */
[----:B------:R-:W-:Y:S01]  /*0660*/  IADD3 R17, PT, PT, R14, 0x7f000000, RZ ;  /* 0x7f0000000e117810 */ /* 0x000fe20007ffe0ff */
[----:B------:R-:W-:Y:S01]  /*0670*/  FFMA R12, R13, R12, 0.055503588169813156128 ;  /* 0x3d6357bb0d0c7423 */ /* 0x000fe2000000000c */
[----:B--2---:R-:W-:-:S03]  /*0680*/  LEA R15, R15, -R14, 0x17 ;  /* 0x8000000e0f0f7211 */ /* 0x004fc600078eb8ff */
[----:B------:R-:W-:-:S04]  /*0690*/  FFMA R12, R13, R12, 0.24022644758224487305 ;  /* 0x3e75fdec0d0c7423 */ /* 0x000fc8000000000c */
[----:B------:R-:W-:Y:S01]  /*06a0*/  FFMA R12, R13, R12, 0.69314718246459960938 ;  /* 0x3f3172180d0c7423 */ /* 0x000fe2000000000c */
[----:B0-----:R-:W-:-:S03]  /*06b0*/  FADD R9, R11, R11 ;  /* 0x0000000b0b097221 */ /* 0x001fc60000000000 */
[----:B------:R-:W-:Y:S01]  /*06c0*/  FFMA R12, R13, R12, 1 ;  /* 0x3f8000000d0c7423 */ /* 0x000fe2000000000c */
[----:B------:R-:W-:-:S03]  /*06d0*/  FADD R9, -R9, R4 ;  /* 0x0000000409097221 */ /* 0x000fc60000000100 */
[----:B------:R-:W-:-:S04]  /*06e0*/  FMUL R12, R12, R17 ;  /* 0x000000110c0c7220 */ /* 0x000fc80000400000 */
[----:B------:R-:W-:Y:S01]  /*06f0*/  FMUL R12, R12, R15 ;  /* 0x0000000f0c0c7220 */ /* 0x000fe20000400000 */
[----:B------:R-:W-:Y:S01]  /*0700*/  @P1 FSEL R12, RZ, +INF , !P3 ;  /* 0x7f800000ff0c1808 */ /* 0x000fe20005800000 */
[----:B------:R-:W-:Y:S06]  /*0710*/  @P2 BRA `(.L_x_32) ;  /* 0x00000000005c2947 */ /* 0x000fec0003800000 */
[----:B------:R-:W-:-:S04]  /*0720*/  FSETP.NAN.AND P1, PT, |R4|, |R4|, PT ;  /* 0x400000040400720b */ /* 0x000fc80003f28200 */
[----:B------:R-:W-:-:S13]  /*0730*/  FSETP.NUM.AND P1, PT, |R7|, |R7|, !P1 ;  /* 0x400000070700720b */ /* 0x000fda0004f27200 */
[----:B------:R-:W-:Y:S01]  /*0740*/  @!P1 FADD R6, |R7|, R4 ;  /* 0x0000000407069221 */ /* 0x000fe20000000200 */
[----:B------:R-:W-:Y:S06]  /*0750*/  @!P1 BRA `(.L_x_32) ;  /* 0x00000000004c9947 */ /* 0x000fec0003800000 */
[----:B------:R-:W-:-:S04]  /*0760*/  FSETP.NEU.AND P1, PT, |R7|, +INF , PT ;  /* 0x7f8000000700780b */ /* 0x000fc80003f2d200 */
[----:B------:R-:W-:-:S04]  /*0770*/  FSETP.NEU.AND P1, PT, |R7|, RZ, P1 ;  /* 0x000000ff0700720b */ /* 0x000fc80000f2d200 */
[----:B------:R-:W-:Y:S02]  /*0780*/  FSETP.GEU.OR P2, PT, R4, RZ, P1 ;  /* 0x000000ff0400720b */ /* 0x000fe40000f4e400 */
[----:B------:R-:W-:-:S07]  /*0790*/  FSETP.NEU.AND P3, PT, |R9|, 1, !P1 ;  /* 0x3f8000000900780b */ /* 0x000fce0004f6d200 */
[----:B------:R-:W-:-:S05]  /*07a0*/  @!P1 FADD R11, |R7|, |R7| ;  /* 0x40000007070b9221 */ /* 0x000fca0000000200 */
[----:B------:R-:W-:-:S04]  /*07b0*/  @!P2 LOP3.LUT R11, R11, 0x7f800000, RZ, 0x3c, !PT ;  /* 0x7f8000000b0ba812 */ /* 0x000fc800078e3cff */
[----:B------:R-:W-:-:S04]  /*07c0*/  @P3 LOP3.LUT R11, R11, 0x7fffffff, RZ, 0xc0, !PT ;  /* 0x7fffffff0b0b3812 */ /* 0x000fc800078ec0ff */
[----:B------:R-:W-:Y:S01]  /*07d0*/  @!P1 MOV R6, R11 ;  /* 0x0000000b00069202 */ /* 0x000fe20000000f00 */
[----:B------:R-:W-:Y:S06]  /*07e0*/  @!P1 BRA `(.L_x_32) ;  /* 0x0000000000289947 */ /* 0x000fec0003800000 */
[----:B------:R-:W-:Y:S02]  /*07f0*/  FSETP.NEU.AND P1, PT, |R4|, +INF , PT ;  /* 0x7f8000000400780b */ /* 0x000fe40003f2d200 */
[----:B------:R-:W-:-:S13]  /*0800*/  FSETP.EQ.AND P2, PT, |R7|, -1, PT ;  /* 0xbf8000000700780b */ /* 0x000fda0003f42200 */
[----:B------:R-:W-:Y:S05]  /*0810*/  @!P1 BRA P2, `(.L_x_32) ;  /* 0x00000000001c9947 */ /* 0x000fea0001000000 */
[----:B------:R-:W-:Y:S02]  /*0820*/  FSETP.GEU.AND P2, PT, |R7|, RZ, PT ;  /* 0x000000ff0700720b */ /* 0x000fe40003f4e200 */
[----:B------:R-:W-:-:S11]  /*0830*/  MOV R6, R12 ;  /* 0x0000000c00067202 */ /* 0x000fd60000000f00 */
[----:B------:R-:W0:Y:S01]  /*0840*/  @!P2 FRND.FLOOR R7, R4 ;  /* 0x000000040007a307 */ /* 0x000e220000205000 */
[----:B------:R-:W-:Y:S02]  /*0850*/  @!P2 FSETP.NEU.AND P3, PT, |R9|, 1, PT ;  /* 0x3f8000000900a80b */ /* 0x000fe40003f6d200 */
[----:B0-----:R-:W-:Y:S02]  /*0860*/  @!P2 FSETP.NEU.AND P1, PT, R7, R4, PT ;  /* 0x000000040700a20b */ /* 0x001fe40003f2d000 */
[----:B------:R-:W-:-:S04]  /*0870*/  @!P2 FSEL R7, R12, -R12, P3 ;  /* 0x8000000c0c07a208 */ /* 0x000fc80001800000 */
[----:B------:R-:W-:-:S07]  /*0880*/  @!P2 FSEL R6, R7, +QNAN , !P1 ;  /* 0x7fffffff0706a808 */ /* 0x000fce0004800000 */
.L_x_32:
[----:B------:R-:W-:Y:S05]  /*0890*/  BSYNC.RECONVERGENT B2 ;  /* 0x0000000000027941 */ /* 0x000fea0003800200 */
.L_x_31:
[C---:B------:R-:W-:Y:S01]  /*08a0*/  FMUL R12, |R5|.reuse, 16777216 ;  /* 0x4b800000050c7820 */ /* 0x040fe20000400200 */
[C---:B------:R-:W-:Y:S01]  /*08b0*/  FSETP.GEU.AND P1, PT, |R5|.reuse, 1.175494350822287508e-38, PT ;  /* 0x008000000500780b */ /* 0x040fe20003f2e200 */
[----:B------:R-:W-:Y:S01]  /*08c0*/  BSSY.RECONVERGENT B2, `(.L_x_33) ;  /* 0x0000051000027945 */ /* 0x000fe20003800200 */
[----:B------:R-:W-:Y:S02]  /*08d0*/  FSETP.EQ.OR P0, PT, |R5|, 1, !P0 ;  /* 0x3f8000000500780b */ /* 0x000fe40004702600 */
[----:B------:R-:W-:Y:S02]  /*08e0*/  FSEL R12, R12, |R5|, !P1 ;  /* 0x400000050c0c7208 */ /* 0x000fe40004800000 */
[----:B------:R-:W-:Y:S02]  /*08f0*/  FSEL R11, RZ, -24, P1 ;  /* 0xc1c00000ff0b7808 */ /* 0x000fe40000800000 */
[----:B------:R-:W-:-:S04]  /*0900*/  IADD3 R7, PT, PT, R12, -0x3f3504f3, RZ ;  /* 0xc0cafb0d0c077810 */ /* 0x000fc80007ffe0ff */
[----:B------:R-:W-:-:S04]  /*0910*/  LOP3.LUT R7, R7, 0xff800000, RZ, 0xc0, !PT ;  /* 0xff80000007077812 */ /* 0x000fc800078ec0ff */
[----:B------:R-:W-:-:S05]  /*0920*/  IADD3 R12, PT, PT, R12, -R7, RZ ;  /* 0x800000070c0c7210 */ /* 0x000fca0007ffe0ff */
[C---:B------:R-:W-:Y:S01]  /*0930*/  FADD R13, R12.reuse, 1 ;  /* 0x3f8000000c0d7421 */ /* 0x040fe20000000000 */
[----:B------:R-:W-:Y:S01]  /*0940*/  FADD R14, R12, -1 ;  /* 0xbf8000000c0e7421 */ /* 0x000fe20000000000 */
[----:B------:R-:W-:-:S03]  /*0950*/  I2FP.F32.S32 R12, R7 ;  /* 0x00000007000c7245 */ /* 0x000fc60000201400 */
[----:B------:R-:W-:Y:S01]  /*0960*/  FADD R16, R14, R14 ;  /* 0x0000000e0e107221 */ /* 0x000fe20000000000 */
[----:B------:R-:W0:Y:S01]  /*0970*/  MUFU.RCP R13, R13 ;  /* 0x0000000d000d7308 */ /* 0x000e220000001000 */
[----:B------:R-:W-:Y:S02]  /*0980*/  FFMA R12, R12, 1.1920928955078125e-07, R11 ;  /* 0x340000000c0c7823 */ /* 0x000fe4000000000b */
[----:B0-----:R-:W-:-:S04]  /*0990*/  FMUL R7, R13, R16 ;  /* 0x000000100d077220 */ /* 0x001fc80000400000 */
        /* <DEDUP_REMOVED lines=22> */
[----:B------:R-:W-:Y:S01]  /*0b00*/  FFMA R12, R12, R4, -R7 ;  /* 0x000000040c0c7223 */ /* 0x000fe20000000807 */
[----:B------:R-:W-:-:S03]  /*0b10*/  FSETP.GEU.AND P2, PT, R7, RZ, PT ;  /* 0x000000ff0700720b */ /* 0x000fc60003f4e000 */
[----:B------:R-:W-:Y:S01]  /*0b20*/  FFMA R11, R11, R4, R12 ;  /* 0x000000040b0b7223 */ /* 0x000fe2000000000c */
[----:B0-----:R-:W-:Y:S01]  /*0b30*/  FADD R8, R7, -R14 ;  /* 0x8000000e07087221 */ /* 0x001fe20000000000 */
[----:B------:R-:W-:-:S03]  /*0b40*/  FSETP.GT.AND P1, PT, R14, RZ, PT ;  /* 0x000000ff0e00720b */ /* 0x000fc60003f24000 */
[----:B------:R-:W-:Y:S01]  /*0b50*/  FADD R11, R11, R8 ;  /* 0x000000080b0b7221 */ /* 0x000fe20000000000 */
[----:B------:R-:W-:Y:S01]  /*0b60*/  SEL R13, RZ, 0x83000000, P1 ;  /* 0x83000000ff0d7807 */ /* 0x000fe20000800000 */
[----:B------:R0:W2:Y:S01]  /*0b70*/  F2I.NTZ R8, R7 ;  /* 0x0000000700087305 */ /* 0x0000a20000203100 */
[----:B------:R-:W-:Y:S01]  /*0b80*/  FSETP.GT.AND P1, PT, |R7|, 152, PT ;  /* 0x431800000700780b */ /* 0x000fe20003f24200 */
[----:B------:R-:W-:Y:S01]  /*0b90*/  FFMA R10, R11, R10, 0.0013391353422775864601 ;  /* 0x3aaf85ed0b0a7423 */ /* 0x000fe2000000000a */
[----:B------:R-:W-:-:S03]  /*0ba0*/  IADD3 R15, PT, PT, R13, 0x7f000000, RZ ;  /* 0x7f0000000d0f7810 */ /* 0x000fc60007ffe0ff */
[----:B------:R-:W-:Y:S01]  /*0bb0*/  FFMA R10, R11, R10, 0.0096188392490148544312 ;  /* 0x3c1d98560b0a7423 */ /* 0x000fe2000000000a */
[----:B0-----:R-:W-:-:S03]  /*0bc0*/  HFMA2 R7, -RZ, RZ, 1.875, 0 ;  /* 0x3f800000ff077431 */ /* 0x001fc600000001ff */
[----:B------:R-:W-:-:S04]  /*0bd0*/  FFMA R10, R11, R10, 0.055503588169813156128 ;  /* 0x3d6357bb0b0a7423 */ /* 0x000fc8000000000a */
[----:B------:R-:W-:Y:S01]  /*0be0*/  FFMA R10, R11, R10, 0.24022644758224487305 ;  /* 0x3e75fdec0b0a7423 */ /* 0x000fe2000000000a */
[----:B--2---:R-:W-:-:S03]  /*0bf0*/  LEA R13, R8, -R13, 0x17 ;  /* 0x8000000d080d7211 */ /* 0x004fc600078eb8ff */
[----:B------:R-:W-:-:S04]  /*0c00*/  FFMA R10, R11, R10, 0.69314718246459960938 ;  /* 0x3f3172180b0a7423 */ /* 0x000fc8000000000a */
[----:B------:R-:W-:-:S04]  /*0c10*/  FFMA R10, R11, R10, 1 ;  /* 0x3f8000000b0a7423 */ /* 0x000fc8000000000a */
        /* <DEDUP_REMOVED lines=27> */
.L_x_34:
[----:B------:R-:W-:Y:S05]  /*0dd0*/  BSYNC.RECONVERGENT B2 ;  /* 0x0000000000027941 */ /* 0x000fea0003800200 */
.L_x_33:
[----:B------:R-:W-:Y:S01]  /*0de0*/  IADD3 R5, PT, PT, R4, 0x1800000, RZ ;  /* 0x0180000004057810 */ /* 0x000fe20007ffe0ff */
[----:B------:R-:W-:-:S03]  /*0df0*/  FADD R8, R7, R6 ;  /* 0x0000000607087221 */ /* 0x000fc60000000000 */
[----:B------:R-:W-:-:S04]  /*0e00*/  LOP3.LUT R5, R5, 0x7f800000, RZ, 0xc0, !PT ;  /* 0x7f80000005057812 */ /* 0x000fc800078ec0ff */
[----:B------:R-:W-:-:S13]  /*0e10*/  ISETP.GT.U32.AND P0, PT, R5, 0x1ffffff, PT ;  /* 0x01ffffff0500780c */ /* 0x000fda0003f04070 */
[----:B------:R-:W-:Y:S05]  /*0e20*/  @P0 BRA `(.L_x_35) ;  /* 0x0000000000100947 */ /* 0x000fea0003800000 */
[----:B------:R-:W-:-:S07]  /*0e30*/  MOV R4, 0xe50 ;  /* 0x00000e5000047802 */ /* 0x000fce0000000f00 */
[----:B-1----:R-:W-:Y:S05]  /*0e40*/  CALL.REL.NOINC `($__internal_2_$__cuda_sm20_rcp_rn_f32_slowpath) ;  /* 0x0000004000a07944 */ /* 0x002fea0003c00000 */
[----:B------:R-:W-:Y:S01]  /*0e50*/  MOV R5, R0 ;  /* 0x0000000000057202 */ /* 0x000fe20000000f00 */
[----:B------:R-:W-:Y:S06]  /*0e60*/  BRA `(.L_x_36) ;  /* 0x0000000000107947 */ /* 0x000fec0003800000 */
.L_x_35:
[----:B------:R-:W1:Y:S02]  /*0e70*/  MUFU.RCP R5, R4 ;  /* 0x0000000400057308 */ /* 0x000e640000001000 */
[----:B-1----:R-:W-:-:S04]  /*0e80*/  FFMA R0, R5, R4, -1 ;  /* 0xbf80000005007423 */ /* 0x002fc80000000004 */
[----:B------:R-:W-:-:S04]  /*0e90*/  FADD.FTZ R0, -R0, -RZ ;  /* 0x800000ff00007221 */ /* 0x000fc80000010100 */
[----:B------:R-:W-:-:S07]  /*0ea0*/  FFMA R5, R5, R0, R5 ;  /* 0x0000000005057223 */ /* 0x000fce0000000005 */
.L_x_36:
[C---:B------:R-:W-:Y:S01]  /*0eb0*/  FMUL R9, |R8|.reuse, 16777216 ;  /* 0x4b80000008097820 */ /* 0x040fe20000400200 */
[----:B------:R-:W-:Y:S01]  /*0ec0*/  FSETP.GEU.AND P0, PT, |R8|, 1.175494350822287508e-38, PT ;  /* 0x008000000800780b */ /* 0x000fe20003f0e200 */
[----:B------:R-:W-:-:S03]  /*0ed0*/  HFMA2 R15, -RZ, RZ, 0.771484375, 0.21533203125 ;  /* 0x3a2c32e4ff0f7431 */ /* 0x000fc600000001ff */
[----:B------:R-:W-:-:S04]  /*0ee0*/  FSEL R9, R9, |R8|, !P0 ;  /* 0x4000000809097208 */ /* 0x000fc80004000000 */
[----:B------:R-:W-:-:S04]  /*0ef0*/  IADD3 R0, PT, PT, R9, -0x3f3504f3, RZ ;  /* 0xc0cafb0d09007810 */ /* 0x000fc80007ffe0ff */
[----:B------:R-:W-:Y:S02]  /*0f00*/  LOP3.LUT R4, R0, 0xff800000, RZ, 0xc0, !PT ;  /* 0xff80000000047812 */ /* 0x000fe400078ec0ff */
[----:B------:R-:W-:Y:S02]  /*0f10*/  FSEL R0, RZ, -24, P0 ;  /* 0xc1c00000ff007808 */ /* 0x000fe40000000000 */
        /* <DEDUP_REMOVED lines=12> */
[----:B------:R-:W-:Y:S01]  /*0fe0*/  FFMA R15, R4, R15, 0.0032181653659790754318 ;  /* 0x3b52e7db040f7423 */ /* 0x000fe2000000000f */
[----:B------:R-:W-:Y:S02]  /*0ff0*/  FADD R9, R9, -R0 ;  /* 0x8000000009097221 */ /* 0x000fe40000000000 */
[----:B------:R-:W-:Y:S01]  /*1000*/  FFMA R10, R10, -R12, R13 ;  /* 0x8000000c0a0a7223 */ /* 0x000fe2000000000d */
[----:B------:R-:W-:Y:S01]  /*1010*/  FFMA R15, R4, R15, 0.018033718690276145935 ;  /* 0x3c93bb73040f7423 */ /* 0x000fe2000000000f */
[----:B------:R-:W-:Y:S01]  /*1020*/  FFMA R9, R12, 1.4426950216293334961, R9 ;  /* 0x3fb8aa3b0c097823 */ /* 0x000fe20000000009 */
[----:B------:R-:W-:Y:S01]  /*1030*/  MOV R13, 0x391fcb8e ;  /* 0x391fcb8e000d7802 */ /* 0x000fe20000000f00 */
        /* <DEDUP_REMOVED lines=14> */
[C---:B------:R-:W-:Y:S02]  /*1120*/  FSETP.GT.AND P1, PT, |R4|.reuse, 152, PT ;  /* 0x431800000400780b */ /* 0x040fe40003f24200 */
[----:B------:R-:W-:Y:S01]  /*1130*/  FSETP.GEU.AND P2, PT, R4, RZ, PT ;  /* 0x000000ff0400720b */ /* 0x000fe20003f4e000 */
[----:B------:R-:W-:Y:S02]  /*1140*/  FFMA R0, R0, R5, R9 ;  /* 0x0000000500007223 */ /* 0x000fe40000000009 */
[----:B------:R-:W1:Y:S01]  /*1150*/  F2I.NTZ R10, R4 ;  /* 0x00000004000a7305 */ /* 0x000e620000203100 */
[----:B0-----:R-:W-:Y:S01]  /*1160*/  FADD R9, R4, -R11 ;  /* 0x8000000b04097221 */ /* 0x001fe20000000000 */
[----:B------:R-:W-:-:S03]  /*1170*/  FSETP.GT.AND P0, PT, R11, RZ, PT ;  /* 0x000000ff0b00720b */ /* 0x000fc60003f04000 */
[----:B------:R-:W-:Y:S01]  /*1180*/  FADD R0, R0, R9 ;  /* 0x0000000900007221 */ /* 0x000fe20000000000 */
[----:B------:R-:W-:Y:S02]  /*1190*/  SEL R11, RZ, 0x83000000, P0 ;  /* 0x83000000ff0b7807 */ /* 0x000fe40000000000 */
[----:B------:R-:W-:Y:S01]  /*11a0*/  FSETP.NEU.AND P0, PT, R8, 1, PT ;  /* 0x3f8000000800780b */ /* 0x000fe20003f0d000 */
[----:B------:R-:W-:-:S03]  /*11b0*/  FFMA R9, R0, R13, 0.0013391353422775864601 ;  /* 0x3aaf85ed00097423 */ /* 0x000fc6000000000d */
[----:B------:R-:W-:Y:S01]  /*11c0*/  FSETP.EQ.OR P0, PT, R5, RZ, !P0 ;  /* 0x000000ff0500720b */ /* 0x000fe20004702400 */
[----:B------:R-:W-:-:S04]  /*11d0*/  FFMA R9, R0, R9, 0.0096188392490148544312 ;  /* 0x3c1d985600097423 */ /* 0x000fc80000000009 */
[----:B------:R-:W-:-:S04]  /*11e0*/  FFMA R9, R0, R9, 0.055503588169813156128 ;  /* 0x3d6357bb00097423 */ /* 0x000fc80000000009 */
[----:B------:R-:W-:Y:S01]  /*11f0*/  FFMA R13, R0, R9, 0.24022644758224487305 ;  /* 0x3e75fdec000d7423 */ /* 0x000fe20000000009 */
[----:B------:R-:W-:-:S03]  /*1200*/  FMUL R9, R5, 0.5 ;  /* 0x3f00000005097820 */ /* 0x000fc60000400000 */
[----:B------:R-:W-:-:S03]  /*1210*/  FFMA R13, R0, R13, 0.69314718246459960938 ;  /* 0x3f317218000d7423 */ /* 0x000fc6000000000d */
[----:B------:R-:W0:Y:S01]  /*1220*/  FRND.TRUNC R9, R9 ;  /* 0x0000000900097307 */ /* 0x000e22000020d000 */
[----:B------:R-:W-:Y:S01]  /*1230*/  FFMA R13, R0, R13, 1 ;  /* 0x3f800000000d7423 */ /* 0x000fe2000000000d */
[----:B------:R-:W-:Y:S02]  /*1240*/  IADD3 R0, PT, PT, R11, 0x7f000000, RZ ;  /* 0x7f0000000b007810 */ /* 0x000fe40007ffe0ff */
[----:B-1----:R-:W-:-:S03]  /*1250*/  LEA R11, R10, -R11, 0x17 ;  /* 0x8000000b0a0b7211 */ /* 0x002fc600078eb8ff */
[----:B------:R-:W-:-:S04]  /*1260*/  FMUL R0, R13, R0 ;  /* 0x000000000d007220 */ /* 0x000fc80000400000 */
[----:B------:R-:W-:Y:S01]  /*1270*/  FMUL R11, R0, R11 ;  /* 0x0000000b000b7220 */ /* 0x000fe20000400000 */
[----:B------:R-:W-:Y:S01]  /*1280*/  HFMA2 R0, -RZ, RZ, 1.875, 0 ;  /* 0x3f800000ff007431 */ /* 0x000fe200000001ff */
[----:B------:R-:W-:Y:S01]  /*1290*/  @P1 FSEL R11, RZ, +INF , !P2 ;  /* 0x7f800000ff0b1808 */ /* 0x000fe20005000000 */
[----:B0-----:R-:W-:Y:S01]  /*12a0*/  FADD R4, R9, R9 ;  /* 0x0000000909047221 */ /* 0x001fe20000000000 */
[----:B------:R-:W-:Y:S06]  /*12b0*/  @P0 BRA `(.L_x_30) ;  /* 0x0000000000600947 */ /* 0x000fec0003800000 */
[----:B------:R-:W-:-:S04]  /*12c0*/  FSETP.NAN.AND P0, PT, |R5|, |R5|, PT ;  /* 0x400000050500720b */ /* 0x000fc80003f08200 */
[----:B------:R-:W-:-:S13]  /*12d0*/  FSETP.NUM.AND P0, PT, |R8|, |R8|, !P0 ;  /* 0x400000080800720b */ /* 0x000fda0004707200 */
[----:B------:R-:W-:Y:S01]  /*12e0*/  @!P0 FADD R0, R8, R5 ;  /* 0x0000000508008221 */ /* 0x000fe20000000000 */
[----:B------:R-:W-:Y:S06]  /*12f0*/  @!P0 BRA `(.L_x_30) ;  /* 0x0000000000508947 */ /* 0x000fec0003800000 */
[----:B------:R-:W-:Y:S01]  /*1300*/  FSETP.NEU.AND P0, PT, |R8|, +INF , PT ;  /* 0x7f8000000800780b */ /* 0x000fe20003f0d200 */
[----:B------:R-:W-:-:S03]  /*1310*/  FADD R4, -R4, R5 ;  /* 0x0000000504047221 */ /* 0x000fc60000000100 */
[----:B------:R-:W-:-:S04]  /*1320*/  FSETP.NEU.AND P0, PT, R8, RZ, P0 ;  /* 0x000000ff0800720b */ /* 0x000fc8000070d000 */
[----:B------:R-:W-:Y:S02]  /*1330*/  FSETP.GEU.OR P1, PT, R5, RZ, P0 ;  /* 0x000000ff0500720b */ /* 0x000fe4000072e400 */
[----:B------:R-:W-:-:S07]  /*1340*/  FSETP.NEU.AND P2, PT, |R4|, 1, !P0 ;  /* 0x3f8000000400780b */ /* 0x000fce000474d200 */
[----:B------:R-:W-:-:S05]  /*1350*/  @!P0 FADD R9, R8, R8 ;  /* 0x0000000808098221 */ /* 0x000fca0000000000 */
[----:B------:R-:W-:-:S04]  /*1360*/  @!P1 LOP3.LUT R9, R9, 0x7f800000, RZ, 0x3c, !PT ;  /* 0x7f80000009099812 */ /* 0x000fc800078e3cff */
[----:B------:R-:W-:-:S04]  /*1370*/  @P2 LOP3.LUT R9, R9, 0x7fffffff, RZ, 0xc0, !PT ;  /* 0x7fffffff09092812 */ /* 0x000fc800078ec0ff */
[----:B------:R-:W-:Y:S01]  /*1380*/  @!P0 MOV R0, R9 ;  /* 0x0000000900008202 */ /* 0x000fe20000000f00 */
[----:B------:R-:W-:Y:S06]  /*1390*/  @!P0 BRA `(.L_x_30) ;  /* 0x0000000000288947 */ /* 0x000fec0003800000 */
[----:B------:R-:W-:Y:S02]  /*13a0*/  FSETP.EQ.AND P1, PT, R8, -1, PT ;  /* 0xbf8000000800780b */ /* 0x000fe40003f22000 */
[----:B------:R-:W-:-:S13]  /*13b0*/  FSETP.NEU.AND P0, PT, |R5|, +INF , PT ;  /* 0x7f8000000500780b */ /* 0x000fda0003f0d200 */
[----:B------:R-:W-:Y:S05]  /*13c0*/  @!P0 BRA P1, `(.L_x_30) ;  /* 0x00000000001c8947 */ /* 0x000fea0000800000 */
[----:B------:R-:W-:-:S13]  /*13d0*/  FSETP.GEU.AND P1, PT, R6, -R7, PT ;  /* 0x800000070600720b */ /* 0x000fda0003f2e000 */
[----:B------:R-:W0:Y:S01]  /*13e0*/  @!P1 FRND.FLOOR R0, R5 ;  /* 0x0000000500009307 */ /* 0x000e220000205000 */
[----:B------:R-:W-:-:S04]  /*13f0*/  @!P1 FSETP.NEU.AND P2, PT, |R4|, 1, PT ;  /* 0x3f8000000400980b */ /* 0x000fc80003f4d200 */
[-C--:B------:R-:W-:Y:S02]  /*1400*/  @!P1 FSEL R4, R11, -R11.reuse, P2 ;  /* 0x8000000b0b049208 */ /* 0x080fe40001000000 */
[----:B0-----:R-:W-:Y:S02]  /*1410*/  @!P1 FSETP.NEU.AND P0, PT, R5, R0, PT ;  /* 0x000000000500920b */ /* 0x001fe40003f0d000 */
[----:B------:R-:W-:Y:S02]  /*1420*/  MOV R0, R11 ;  /* 0x0000000b00007202 */ /* 0x000fe40000000f00 */
[----:B------:R-:W-:-:S09]  /*1430*/  @!P1 FSEL R0, R4, +QNAN , !P0 ;  /* 0x7fffffff04009808 */ /* 0x000fd20004000000 */
.L_x_30:
[----:B------:R-:W-:Y:S05]  /*1440*/  BSYNC.RECONVERGENT B1 ;  /* 0x0000000000017941 */ /* 0x000fea0003800200 */
.L_x_25:
[----:B------:R-:W0:Y:S02]  /*1450*/  LDCU UR9, c[0x0][0x388] ;  /* 0x00007100ff0977ac */ /* 0x000e240008000800 */
[----:B0-----:R-:W-:-:S05]  /*1460*/  I2FP.F32.U32 R4, UR9 ;  /* 0x0000000900047c45 */ /* 0x001fca0008201000 */
[----:B------:R-:W-:-:S04]  /*1470*/  FADD R5, R4, 0.5 ;  /* 0x3f00000004057421 */ /* 0x000fc80000000000 */
[----:B------:R-:W-:-:S04]  /*1480*/  FADD.SAT R0, R5, -R0 ;  /* 0x8000000005007221 */ /* 0x000fc80000002000 */
[----:B------:R-:W-:-:S06]  /*1490*/  FMUL R0, R0, 255 ;  /* 0x437f000000007820 */ /* 0x000fcc0000400000 */
[----:B------:R-:W3:Y:S01]  /*14a0*/  F2I.U32.TRUNC.NTZ R0, R0 ;  /* 0x0000000000007305 */ /* 0x000ee2000020f000 */
[----:B------:R-:W-:Y:S05]  /*14b0*/  BRA `(.L_x_37) ;  /* 0x0000003800cc7947 */ /* 0x000fea0003800000 */
.L_x_24:
[----:B------:R-:W0:Y:S02]  /*14c0*/  LDC R6, c[0x0][0x38c] ;  /* 0x0000e300ff067b82 */ /* 0x000e240000000800 */
[----:B0-----:R-:W-:Y:S02]  /*14d0*/  ISETP.GE.AND P0, PT, R3, R6, PT ;  /* 0x000000060300720c */ /* 0x001fe40003f06270 */
[----:B------:R-:W-:-:S04]  /*14e0*/  IADD3 R5, PT, PT, -R6, UR7, RZ ;  /* 0x0000000706057c10 */ /* 0x000fc8000fffe1ff */
[----:B------:R-:W-:-:S13]  /*14f0*/  ISETP.LT.OR P0, PT, R2, R5, P0 ;  /* 0x000000050200720c */ /* 0x000fda0000701670 */
[----:B------:R-:W-:Y:S05]  /*1500*/  @P0 BRA `(.L_x_38) ;  /* 0x0000001000dc0947 */ /* 0x000fea0003800000 */
[----:B------:R-:W0:Y:S01]  /*1510*/  LDC R4, c[0x0][0x398] ;  /* 0x0000e600ff047b82 */ /* 0x000e220000000800 */
[----:B------:R-:W-:Y:S01]  /*1520*/  LOP3.LUT R5, RZ, R3, RZ, 0x33, !PT ;  /* 0x00000003ff057212 */ /* 0x000fe200078e33ff */
[----:B------:R-:W-:Y:S01]  /*1530*/  BSSY.RECONVERGENT B1, `(.L_x_39) ;  /* 0x000012d000017945 */ /* 0x000fe20003800200 */
[----:B------:R-:W-:Y:S02]  /*1540*/  IADD3 R7, PT, PT, R2, -UR7, R6 ;  /* 0x8000000702077c10 */ /* 0x000fe4000fffe006 */
[----:B------:R-:W-:Y:S01]  /*1550*/  IADD3 R5, PT, PT, R5, R6, RZ ;  /* 0x0000000605057210 */ /* 0x000fe20007ffe0ff */
[----:B------:R-:W-:Y:S01]  /*1560*/  HFMA2 R6, -RZ, RZ, 1.875, 0 ;  /* 0x3f800000ff067431 */ /* 0x000fe200000001ff */
[----:B------:R-:W-:Y:S02]  /*1570*/  I2FP.F32.S32 R7, R7 ;  /* 0x0000000700077245 */ /* 0x000fe40000201400 */
[----:B------:R-:W-:Y:S02]  /*1580*/  I2FP.F32.S32 R5, R5 ;  /* 0x0000000500057245 */ /* 0x000fe40000201400 */
        /* <DEDUP_REMOVED lines=12> */
.L_x_42:
[----:B------:R-:W-:Y:S01]  /*1650*/  FMUL.FTZ R7, R0, R5 ;  /* 0x0000000500077220 */ /* 0x000fe20000410000 */
[----:B------:R-:W-:-:S03]  /*1660*/  FMUL.FTZ R5, R5, 0.5 ;  /* 0x3f00000005057820 */ /* 0x000fc60000410000 */
[----:B------:R-:W-:-:S04]  /*1670*/  FFMA R0, -R7, R7, R0 ;  /* 0x0000000707007223 */ /* 0x000fc80000000100 */
[----:B------:R-:W-:-:S07]  /*1680*/  FFMA R0, R0, R5, R7 ;  /* 0x0000000500007223 */ /* 0x000fce0000000007 */
.L_x_43:
[----:B------:R-:W-:Y:S05]  /*1690*/  BSYNC.RECONVERGENT B2 ;  /* 0x0000000000027941 */ /* 0x000fea0003800200 */
.L_x_41:
[----:B------:R-:W-:Y:S05]  /*16a0*/  BRA `(.L_x_44) ;  /* 0x0000001000547947 */ /* 0x000fea0003800000 */
.L_x_40:
        /* <DEDUP_REMOVED lines=32> */
[----:B------:R-:W-:Y:S01]  /*18b0*/  FFMA R11, R9, R16, R11 ;  /* 0x00000010090b7223 */ /* 0x000fe2000000000b */
[----:B------:R-:W-:-:S03]  /*18c0*/  FMUL R16, R4, 0.5 ;  /* 0x3f00000004107820 */ /* 0x000fc60000400000 */
[----:B------:R-:W-:-:S03]  /*18d0*/  FADD R12, R10, R11 ;  /* 0x0000000b0a0c7221 */ /* 0x000fc60000000000 */
[----:B------:R-:W-:Y:S01]  /*18e0*/  FRND.TRUNC R16, R16 ;  /* 0x0000001000107307 */ /* 0x000fe2000020d000 */
[----:B------:R-:W-:Y:S01]  /*18f0*/  FMUL R9, R12, R4 ;  /* 0x000000040c097220 */ /* 0x000fe20000400000 */
[----:B------:R-:W-:-:S03]  /*1900*/  FADD R10, -R10, R12 ;  /* 0x0000000c0a0a7221 */ /* 0x000fc60000000100 */
[-C--:B------:R-:W-:Y:S01]  /*1910*/  FFMA R12, R12, R4.reuse, -R9 ;  /* 0x000000040c0c7223 */ /* 0x080fe20000000809 */
[----:B------:R-:W-:Y:S01]  /*1920*/  FADD R11, R11, -R10 ;  /* 0x8000000a0b0b7221 */ /* 0x000fe20000000000 */
[----:B------:R-:W-:Y:S01]  /*1930*/  MOV R10, 0x391fcb8e ;  /* 0x391fcb8e000a7802 */ /* 0x000fe20000000f00 */
[----:B------:R-:W0:Y:S01]  /*1940*/  FRND R14, R9 ;  /* 0x00000009000e7307 */ /* 0x000e220000201000 */
[----:B------:R-:W-:Y:S01]  /*1950*/  FSETP.GT.AND P1, PT, |R9|, 152, PT ;  /* 0x431800000900780b */ /* 0x000fe20003f24200 */
[----:B------:R-:W-:Y:S01]  /*1960*/  FFMA R11, R11, R4, R12 ;  /* 0x000000040b0b7223 */ /* 0x000fe2000000000c */
[----:B------:R-:W-:-:S05]  /*1970*/  FSETP.GEU.AND P2, PT, R9, RZ, PT ;  /* 0x000000ff0900720b */ /* 0x000fca0003f4e000 */
[----:B------:R2:W3:Y:S01]  /*1980*/  F2I.NTZ R13, R9 ;  /* 0x00000009000d7305 */ /* 0x0004e20000203100 */
[----:B0-----:R-:W-:Y:S01]  /*1990*/  FADD R12, R9, -R14 ;  /* 0x8000000e090c7221 */ /* 0x001fe20000000000 */
[----:B------:R-:W-:Y:S01]  /*19a0*/  FSETP.GT.AND P0, PT, R14, RZ, PT ;  /* 0x000000ff0e00720b */ /* 0x000fe20003f04000 */
[----:B--2---:R-:W-:Y:S02]  /*19b0*/  FADD R9, R16, R16 ;  /* 0x0000001010097221 */ /* 0x004fe40000000000 */
[----:B------:R-:W-:Y:S01]  /*19c0*/  FADD R11, R11, R12 ;  /* 0x0000000c0b0b7221 */ /* 0x000fe20000000000 */
[----:B------:R-:W-:Y:S01]  /*19d0*/  SEL R14, RZ, 0x83000000, P0 ;  /* 0x83000000ff0e7807 */ /* 0x000fe20000000000 */
[----:B------:R-:W-:Y:S01]  /*19e0*/  FADD R9, -R9, R4 ;  /* 0x0000000409097221 */ /* 0x000fe20000000100 */
[----:B------:R-:W-:Y:S01]  /*19f0*/  FSETP.NEU.AND P0, PT, |R7|, 1, PT ;  /* 0x3f8000000700780b */ /* 0x000fe20003f0d200 */
[----:B------:R-:W-:Y:S01]  /*1a00*/  FFMA R12, R11, R10, 0.0013391353422775864601 ;  /* 0x3aaf85ed0b0c7423 */ /* 0x000fe2000000000a */
[----:B------:R-:W-:-:S02]  /*1a10*/  IADD3 R15, PT, PT, R14, 0x7f000000, RZ ;  /* 0x7f0000000e0f7810 */ /* 0x000fc40007ffe0ff */
[----:B------:R-:W-:Y:S01]  /*1a20*/  FSETP.EQ.OR P0, PT, R4, RZ, !P0 ;  /* 0x000000ff0400720b */ /* 0x000fe20004702400 */
[----:B------:R-:W-:Y:S01]  /*1a30*/  FFMA R12, R11, R12, 0.0096188392490148544312 ;  /* 0x3c1d98560b0c7423 */ /* 0x000fe2000000000c */
[----:B---3--:R-:W-:-:S03]  /*1a40*/  LEA R13, R13, -R14, 0x17 ;  /* 0x8000000e0d0d7211 */ /* 0x008fc600078eb8ff */
[----:B------:R-:W-:-:S04]  /*1a50*/  FFMA R12, R11, R12, 0.055503588169813156128 ;  /* 0x3d6357bb0b0c7423 */ /* 0x000fc8000000000c */
[----:B------:R-:W-:-:S04]  /*1a60*/  FFMA R12, R11, R12, 0.24022644758224487305 ;  /* 0x3e75fdec0b0c7423 */ /* 0x000fc8000000000c */
        /* <DEDUP_REMOVED lines=29> */
.L_x_46:
[----:B------:R-:W-:Y:S05]  /*1c40*/  BSYNC.RECONVERGENT B2 ;  /* 0x0000000000027941 */ /* 0x000fea0003800200 */
.L_x_45:
[C---:B------:R-:W-:Y:S01]  /*1c50*/  FMUL R12, |R5|.reuse, 16777216 ;  /* 0x4b800000050c7820 */ /* 0x040fe20000400200 */
[----:B------:R-:W-:Y:S01]  /*1c60*/  FSETP.GEU.AND P0, PT, |R5|, 1.175494350822287508e-38, PT ;  /* 0x008000000500780b */ /* 0x000fe20003f0e200 */
[----:B------:R-:W-:Y:S03]  /*1c70*/  BSSY.RECONVERGENT B2, `(.L_x_47) ;  /* 0x0000052000027945 */ /* 0x000fe60003800200 */
        /* <DEDUP_REMOVED lines=37> */
[----:B------:R-:W-:Y:S01]  /*1ed0*/  FFMA R11, R11, R4, R12 ;  /* 0x000000040b0b7223 */ /* 0x000fe2000000000c */
[----:B0-----:R-:W-:Y:S01]  /*1ee0*/  FADD R8, R7, -R14 ;  /* 0x8000000e07087221 */ /* 0x001fe20000000000 */
[----:B------:R-:W-:-:S03]  /*1ef0*/  FSETP.GT.AND P0, PT, R14, RZ, PT ;  /* 0x000000ff0e00720b */ /* 0x000fc60003f04000 */
[----:B------:R-:W-:Y:S01]  /*1f00*/  FADD R11, R11, R8 ;  /* 0x000000080b0b7221 */ /* 0x000fe20000000000 */
[----:B------:R-:W-:Y:S01]  /*1f10*/  SEL R13, RZ, 0x83000000, P0 ;  /* 0x83000000ff0d7807 */ /* 0x000fe20000000000 */
[----:B------:R0:W2:Y:S01]  /*1f20*/  F2I.NTZ R8, R7 ;  /* 0x0000000700087305 */ /* 0x0000a20000203100 */
[----:B------:R-:W-:Y:S01]  /*1f30*/  FSETP.NEU.AND P0, PT, R4, RZ, PT ;  /* 0x000000ff0400720b */ /* 0x000fe20003f0d000 */
[----:B------:R-:W-:Y:S01]  /*1f40*/  FFMA R10, R11, R10, 0.0013391353422775864601 ;  /* 0x3aaf85ed0b0a7423 */ /* 0x000fe2000000000a */
[----:B------:R-:W-:Y:S02]  /*1f50*/  IADD3 R15, PT, PT, R13, 0x7f000000, RZ ;  /* 0x7f0000000d0f7810 */ /* 0x000fe40007ffe0ff */
[----:B------:R-:W-:Y:S01]  /*1f60*/  FSETP.EQ.OR P0, PT, |R5|, 1, !P0 ;  /* 0x3f8000000500780b */ /* 0x000fe20004702600 */
        /* <DEDUP_REMOVED lines=34> */
.L_x_48:
[----:B------:R-:W-:Y:S05]  /*2190*/  BSYNC.RECONVERGENT B2 ;  /* 0x0000000000027941 */ /* 0x000fea0003800200 */
.L_x_47:
        /* <DEDUP_REMOVED lines=9> */
.L_x_49:
[----:B------:R-:W1:Y:S02]  /*2230*/  MUFU.RCP R5, R4 ;  /* 0x0000000400057308 */ /* 0x000e640000001000 */
[----:B-1----:R-:W-:-:S04]  /*2240*/  FFMA R0, R5, R4, -1 ;  /* 0xbf80000005007423 */ /* 0x002fc80000000004 */
[----:B------:R-:W-:-:S04]  /*2250*/  FADD.FTZ R0, -R0, -RZ ;  /* 0x800000ff00007221 */ /* 0x000fc80000010100 */
[----:B------:R-:W-:-:S07]  /*2260*/  FFMA R5, R5, R0, R5 ;  /* 0x0000000005057223 */ /* 0x000fce0000000005 */
.L_x_50:
        /* <DEDUP_REMOVED lines=89> */
.L_x_44:
[----:B------:R-:W-:Y:S05]  /*2800*/  BSYNC.RECONVERGENT B1 ;  /* 0x0000000000017941 */ /* 0x000fea0003800200 */
.L_x_39:
[----:B------:R-:W0:Y:S02]  /*2810*/  LDCU UR9, c[0x0][0x38c] ;  /* 0x00007180ff0977ac */ /* 0x000e240008000800 */
[----:B0-----:R-:W-:-:S05]  /*2820*/  I2FP.F32.U32 R4, UR9 ;  /* 0x0000000900047c45 */ /* 0x001fca0008201000 */
[----:B------:R-:W-:-:S04]  /*2830*/  FADD R5, R4, 0.5 ;  /* 0x3f00000004057421 */ /* 0x000fc80000000000 */
[----:B------:R-:W-:-:S04]  /*2840*/  FADD.SAT R0, R5, -R0 ;  /* 0x8000000005007221 */ /* 0x000fc80000002000 */
[----:B------:R-:W-:-:S06]  /*2850*/  FMUL R0, R0, 255 ;  /* 0x437f000000007820 */ /* 0x000fcc0000400000 */
[----:B------:R-:W2:Y:S01]  /*2860*/  F2I.U32.TRUNC.NTZ R0, R0 ;  /* 0x0000000000007305 */ /* 0x000ea2000020f000 */
[----:B------:R-:W-:Y:S05]  /*2870*/  BRA `(.L_x_37) ;  /* 0x0000002400dc7947 */ /* 0x000fea0003800000 */
.L_x_38:
[----:B------:R-:W0:Y:S02]  /*2880*/  LDC R6, c[0x0][0x390] ;  /* 0x0000e400ff067b82 */ /* 0x000e240000000800 */
[C---:B0-----:R-:W-:Y:S02]  /*2890*/  IADD3 R4, PT, PT, -R6.reuse, UR6, RZ ;  /* 0x0000000606047c10 */ /* 0x041fe4000fffe1ff */
[----:B------:R-:W-:Y:S02]  /*28a0*/  IADD3 R5, PT, PT, -R6, UR7, RZ ;  /* 0x0000000706057c10 */ /* 0x000fe4000fffe1ff */
[----:B------:R-:W-:-:S04]  /*28b0*/  ISETP.GE.AND P0, PT, R3, R4, PT ;  /* 0x000000040300720c */ /* 0x000fc80003f06270 */
[----:B------:R-:W-:-:S13]  /*28c0*/  ISETP.LT.OR P0, PT, R2, R5, !P0 ;  /* 0x000000050200720c */ /* 0x000fda0004701670 */
[----:B------:R-:W-:Y:S05]  /*28d0*/  @P0 BRA `(.L_x_51) ;  /* 0x0000001000d80947 */ /* 0x000fea0003800000 */
[----:B------:R-:W0:Y:S01]  /*28e0*/  LDC R4, c[0x0][0x398] ;  /* 0x0000e600ff047b82 */ /* 0x000e220000000800 */
[--C-:B------:R-:W-:Y:S01]  /*28f0*/  IADD3 R7, PT, PT, R2, -UR7, R6.reuse ;  /* 0x8000000702077c10 */ /* 0x100fe2000fffe006 */
[----:B------:R-:W-:Y:S01]  /*2900*/  BSSY.RECONVERGENT B1, `(.L_x_52) ;  /* 0x000012c000017945 */ /* 0x000fe20003800200 */
[----:B------:R-:W-:Y:S01]  /*2910*/  IADD3 R5, PT, PT, R3, -UR6, R6 ;  /* 0x8000000603057c10 */ /* 0x000fe2000fffe006 */
        /* <DEDUP_REMOVED lines=15> */
.L_x_55:
[----:B------:R-:W-:Y:S01]  /*2a10*/  FMUL.FTZ R7, R0, R5 ;  /* 0x0000000500077220 */ /* 0x000fe20000410000 */
[----:B------:R-:W-:-:S03]  /*2a20*/  FMUL.FTZ R5, R5, 0.5 ;  /* 0x3f00000005057820 */ /* 0x000fc60000410000 */
[----:B------:R-:W-:-:S04]  /*2a30*/  FFMA R0, -R7, R7, R0 ;  /* 0x0000000707007223 */ /* 0x000fc80000000100 */
[----:B------:R-:W-:-:S07]  /*2a40*/  FFMA R0, R0, R5, R7 ;  /* 0x0000000500007223 */ /* 0x000fce0000000007 */
.L_x_56:
[----:B------:R-:W-:Y:S05]  /*2a50*/  BSYNC.RECONVERGENT B2 ;  /* 0x0000000000027941 */ /* 0x000fea0003800200 */
.L_x_54:
[----:B------:R-:W-:Y:S05]  /*2a60*/  BRA `(.L_x_57) ;  /* 0x0000001000547947 */ /* 0x000fea0003800000 */
.L_x_53:
        /* <DEDUP_REMOVED lines=89> */
.L_x_59:
[----:B------:R-:W-:Y:S05]  /*3000*/  BSYNC.RECONVERGENT B2 ;  /* 0x0000000000027941 */ /* 0x000fea0003800200 */
.L_x_58:
        /* <DEDUP_REMOVED lines=46> */
[----:B------:R-:W-:Y:S01]  /*32f0*/  FSETP.NEU.AND P0, PT, |R5|, 1, PT ;  /* 0x3f8000000500780b */ /* 0x000fe20003f0d200 */
[----:B------:R-:W-:Y:S01]  /*3300*/  FFMA R10, R11, R10, 0.0013391353422775864601 ;  /* 0x3aaf85ed0b0a7423 */ /* 0x000fe2000000000a */
[----:B------:R-:W-:Y:S02]  /*3310*/  IADD3 R15, PT, PT, R13, 0x7f000000, RZ ;  /* 0x7f0000000d0f7810 */ /* 0x000fe40007ffe0ff */
[----:B------:R-:W-:Y:S01]  /*3320*/  FSETP.EQ.OR P0, PT, R4, RZ, !P0 ;  /* 0x000000ff0400720b */ /* 0x000fe20004702400 */
        /* <DEDUP_REMOVED lines=34> */
.L_x_61:
[----:B------:R-:W-:Y:S05]  /*3550*/  BSYNC.RECONVERGENT B2 ;  /* 0x0000000000027941 */ /* 0x000fea0003800200 */
.L_x_60:
        /* <DEDUP_REMOVED lines=9> */
.L_x_62:
[----:B------:R-:W1:Y:S02]  /*35f0*/  MUFU.RCP R5, R4 ;  /* 0x0000000400057308 */ /* 0x000e640000001000 */
[----:B-1----:R-:W-:-:S04]  /*3600*/  FFMA R0, R5, R4, -1 ;  /* 0xbf80000005007423 */ /* 0x002fc80000000004 */
[----:B------:R-:W-:-:S04]  /*3610*/  FADD.FTZ R0, -R0, -RZ ;  /* 0x800000ff00007221 */ /* 0x000fc80000010100 */
[----:B------:R-:W-:-:S07]  /*3620*/  FFMA R5, R5, R0, R5 ;  /* 0x0000000005057223 */ /* 0x000fce0000000005 */
.L_x_63:
        /* <DEDUP_REMOVED lines=89> */
.L_x_57:
[----:B------:R-:W-:Y:S05]  /*3bc0*/  BSYNC.RECONVERGENT B1 ;  /* 0x0000000000017941 */ /* 0x000fea0003800200 */
.L_x_52:
[----:B------:R-:W0:Y:S02]  /*3bd0*/  LDCU UR9, c[0x0][0x390] ;  /* 0x00007200ff0977ac */ /* 0x000e240008000800 */
[----:B0-----:R-:W-:-:S05]  /*3be0*/  I2FP.F32.S32 R4, UR9 ;  /* 0x0000000900047c45 */ /* 0x001fca0008201400 */
[----:B------:R-:W-:-:S04]  /*3bf0*/  FADD R5, R4, 0.5 ;  /* 0x3f00000004057421 */ /* 0x000fc80000000000 */
[----:B------:R-:W-:-:S04]  /*3c00*/  FADD.SAT R0, R5, -R0 ;  /* 0x8000000005007221 */ /* 0x000fc80000002000 */
[----:B------:R-:W-:-:S06]  /*3c10*/  FMUL R0, R0, 255 ;  /* 0x437f000000007820 */ /* 0x000fcc0000400000 */
[----:B------:R-:W1:Y:S01]  /*3c20*/  F2I.U32.TRUNC.NTZ R0, R0 ;  /* 0x0000000000007305 */ /* 0x000e62000020f000 */
[----:B------:R-:W-:Y:S05]  /*3c30*/  BRA `(.L_x_37) ;  /* 0x0000001000ec7947 */ /* 0x000fea0003800000 */
.L_x_51:
[----:B------:R-:W0:Y:S02]  /*3c40*/  LDC R7, c[0x0][0x394] ;  /* 0x0000e500ff077b82 */ /* 0x000e240000000800 */
[----:B0-----:R-:W-:-:S04]  /*3c50*/  IADD3 R4, PT, PT, -R7, UR6, RZ ;  /* 0x0000000607047c10 */ /* 0x001fc8000fffe1ff */
[----:B------:R-:W-:-:S04]  /*3c60*/  ISETP.GE.AND P0, PT, R3, R4, PT ;  /* 0x000000040300720c */ /* 0x000fc80003f06270 */
[----:B------:R-:W-:-:S13]  /*3c70*/  ISETP.GE.OR P0, PT, R2, R7, !P0 ;  /* 0x000000070200720c */ /* 0x000fda0004706670 */
[----:B------:R-:W-:Y:S05]  /*3c80*/  @P0 EXIT ;  /* 0x000000000000094d */ /* 0x000fea0003800000 */
        /* <DEDUP_REMOVED lines=20> */
.L_x_67:
[----:B------:R-:W-:Y:S01]  /*3dd0*/  FMUL.FTZ R7, R0, R5 ;  /* 0x0000000500077220 */ /* 0x000fe20000410000 */
[----:B------:R-:W-:-:S03]  /*3de0*/  FMUL.FTZ R5, R5, 0.5 ;  /* 0x3f00000005057820 */ /* 0x000fc60000410000 */
[----:B------:R-:W-:-:S04]  /*3df0*/  FFMA R0, -R7, R7, R0 ;  /* 0x0000000707007223 */ /* 0x000fc80000000100 */
[----:B------:R-:W-:-:S07]  /*3e00*/  FFMA R0, R0, R5, R7 ;  /* 0x0000000500007223 */ /* 0x000fce0000000007 */
.L_x_68:
[----:B------:R-:W-:Y:S05]  /*3e10*/  BSYNC.RECONVERGENT B2 ;  /* 0x0000000000027941 */ /* 0x000fea0003800200 */
.L_x_66:
[----:B------:R-:W-:Y:S05]  /*3e20*/  BRA `(.L_x_69) ;  /* 0x0000001000547947 */ /* 0x000fea0003800000 */
.L_x_65:
        /* <DEDUP_REMOVED lines=89> */
.L_x_71:
[----:B------:R-:W-:Y:S05]  /*43c0*/  BSYNC.RECONVERGENT B2 ;  /* 0x0000000000027941 */ /* 0x000fea0003800200 */
.L_x_70:
        /* <DEDUP_REMOVED lines=84> */
.L_x_73:
[----:B------:R-:W-:Y:S05]  /*4910*/  BSYNC.RECONVERGENT B2 ;  /* 0x0000000000027941 */ /* 0x000fea0003800200 */
.L_x_72:
        /* <DEDUP_REMOVED lines=9> */
.L_x_74:
[----:B------:R-:W1:Y:S02]  /*49b0*/  MUFU.RCP R5, R4 ;  /* 0x0000000400057308 */ /* 0x000e640000001000 */
[----:B-1----:R-:W-:-:S04]  /*49c0*/  FFMA R0, R5, R4, -1 ;  /* 0xbf80000005007423 */ /* 0x002fc80000000004 */
[----:B------:R-:W-:-:S04]  /*49d0*/  FADD.FTZ R0, -R0, -RZ ;  /* 0x800000ff00007221 */ /* 0x000fc80000010100 */
[----:B------:R-:W-:-:S07]  /*49e0*/  FFMA R5, R5, R0, R5 ;  /* 0x0000000005057223 */ /* 0x000fce0000000005 */
.L_x_75:
        /* <DEDUP_REMOVED lines=89> */
.L_x_69:
[----:B------:R-:W-:Y:S05]  /*4f80*/  BSYNC.RECONVERGENT B1 ;  /* 0x0000000000017941 */ /* 0x000fea0003800200 */
.L_x_64:
[----:B------:R-:W0:Y:S02]  /*4f90*/  LDCU UR9, c[0x0][0x394] ;  /* 0x00007280ff0977ac */ /* 0x000e240008000800 */
[----:B0-----:R-:W-:-:S05]  /*4fa0*/  I2FP.F32.S32 R4, UR9 ;  /* 0x0000000900047c45 */ /* 0x001fca0008201400 */
[----:B------:R-:W-:-:S04]  /*4fb0*/  FADD R5, R4, 0.5 ;  /* 0x3f00000004057421 */ /* 0x000fc80000000000 */
[----:B------:R-:W-:-:S04]  /*4fc0*/  FADD.SAT R0, R5, -R0 ;  /* 0x8000000005007221 */ /* 0x000fc80000002000 */
[----:B------:R-:W-:-:S06]  /*4fd0*/  FMUL R0, R0, 255 ;  /* 0x437f000000007820 */ /* 0x000fcc0000400000 */
[----:B------:R-:W0:Y:S02]  /*4fe0*/  F2I.U32.TRUNC.NTZ R0, R0 ;  /* 0x0000000000007305 */ /* 0x000e24000020f000 */
.L_x_37:
[----:B------:R-:W-:Y:S05]  /*4ff0*/  BSYNC.RECONVERGENT B0 ;  /* 0x0000000000007941 */ /* 0x000fea0003800200 */
.L_x_23:
[----:B------:R-:W4:Y:S01]  /*5000*/  LDCU UR9, c[0x0][0x39c] ;  /* 0x00007380ff0977ac */ /* 0x000f220008000800 */
[----:B------:R-:W5:Y:S01]  /*5010*/  LDCU.64 UR10, c[0x0][0x380] ;  /* 0x00007000ff0a77ac */ /* 0x000f620008000a00 */
[----:B----4-:R-:W-:-:S05]  /*5020*/  IMAD R3, R3, UR9, R2 ;  /* 0x0000000903037c24 */ /* 0x010fca000f8e0202 */
[----:B-----5:R-:W-:-:S04]  /*5030*/  IADD3 R2, P0, PT, R3, UR10, RZ ;  /* 0x0000000a03027c10 */ /* 0x020fc8000ff1e0ff */
[----:B------:R-:W-:-:S05]  /*5040*/  LEA.HI.X.SX32 R3, R3, UR11, 0x1, P0 ;  /* 0x0000000b03037c11 */ /* 0x000fca00080f0eff */
[----:B------:R-:W4:Y:S01]  /*5050*/  LDG.E.U8 R4, desc[UR4][R2.64] ;  /* 0x0000000402047981 */ /* 0x000f22000c1e1100 */
[----:B0123--:R-:W-:-:S05]  /*5060*/  LOP3.LUT R5, R0, 0xff, RZ, 0xc0, !PT ;  /* 0x000000ff00057812 */ /* 0x00ffca00078ec0ff */
[----:B----4-:R-:W-:-:S05]  /*5070*/  IMAD R4, R4, R5, 0x7f ;  /* 0x0000007f04047424 */ /* 0x010fca00078e0205 */
[----:B------:R-:W-:-:S05]  /*5080*/  LOP3.LUT R4, R4, 0xffff, RZ, 0xc0, !PT ;  /* 0x0000ffff04047812 */ /* 0x000fca00078ec0ff */
[----:B------:R-:W-:-:S05]  /*5090*/  IMAD R4, R4, 0x8081, RZ ;  /* 0x0000808104047824 */ /* 0x000fca00078e02ff */
[----:B------:R-:W-:-:S05]  /*50a0*/  SHF.R.U32.HI R5, RZ, 0x17, R4 ;  /* 0x00000017ff057819 */ /* 0x000fca0000011604 */
[----:B------:R-:W-:Y:S01]  /*50b0*/  STG.E.U8 desc[UR4][R2.64], R5 ;  /* 0x0000000502007986 */ /* 0x000fe2000c101104 */
[----:B------:R-:W-:Y:S05]  /*50c0*/  EXIT ;  /* 0x000000000000794d */ /* 0x000fea0003800000 */
        .weak           $__internal_2_$__cuda_sm20_rcp_rn_f32_slowpath
        .type           $__internal_2_$__cuda_sm20_rcp_rn_f32_slowpath,@function
        .size           $__internal_2_$__cuda_sm20_rcp_rn_f32_slowpath,($__internal_3_$__cuda_sm20_sqrt_rn_f32_slowpath - $__internal_2_$__cuda_sm20_rcp_rn_f32_slowpath)
$__internal_2_$__cuda_sm20_rcp_rn_f32_slowpath:
[----:B------:R-:W-:-:S04]  /*50d0*/  SHF.L.U32 R5, R0, 0x1, RZ ;  /* 0x0000000100057819 */ /* 0x000fc800000006ff */
[----:B------:R-:W-:-:S04]  /*50e0*/  SHF.R.U32.HI R5, RZ, 0x18, R5 ;  /* 0x00000018ff057819 */ /* 0x000fc80000011605 */
[----:B------:R-:W-:-:S13]  /*50f0*/  ISETP.NE.U32.AND P0, PT, R5, RZ, PT ;  /* 0x000000ff0500720c */ /* 0x000fda0003f05070 */
[----:B------:R-:W-:Y:S05]  /*5100*/  @P0 BRA `(.L_x_76) ;  /* 0x00000000002c0947 */ /* 0x000fea0003800000 */
[----:B------:R-:W-:-:S04]  /*5110*/  SHF.L.U32 R5, R0, 0x1, RZ ;  /* 0x0000000100057819 */ /* 0x000fc800000006ff */
[----:B------:R-:W-:-:S13]  /*5120*/  ISETP.NE.AND P0, PT, R5, RZ, PT ;  /* 0x000000ff0500720c */ /* 0x000fda0003f05270 */
[----:B------:R2:W3:Y:S01]  /*5130*/  @!P0 MUFU.RCP R5, R0 ;  /* 0x0000000000058308 */ /* 0x0004e20000001000 */
[----:B------:R-:W-:Y:S05]  /*5140*/  @!P0 BRA `(.L_x_77) ;  /* 0x0000000000a48947 */ /* 0x000fea0003800000 */
[----:B------:R-:W-:-:S04]  /*5150*/  FFMA R9, R0, 1.84467440737095516160e+19, RZ ;  /* 0x5f80000000097823 */ /* 0x000fc800000000ff */
[----:B--2---:R-:W3:Y:S02]  /*5160*/  MUFU.RCP R0, R9 ;  /* 0x0000000900007308 */ /* 0x004ee40000001000 */
[----:B---3--:R-:W-:-:S04]  /*5170*/  FFMA R5, R9, R0, -1 ;  /* 0xbf80000009057423 */ /* 0x008fc80000000000 */
[----:B------:R-:W-:-:S04]  /*5180*/  FADD.FTZ R5, -R5, -RZ ;  /* 0x800000ff05057221 */ /* 0x000fc80000010100 */
[----:B------:R-:W-:-:S04]  /*5190*/  FFMA R0, R0, R5, R0 ;  /* 0x0000000500007223 */ /* 0x000fc80000000000 */
[----:B------:R-:W-:Y:S01]  /*51a0*/  FFMA R5, R0, 1.84467440737095516160e+19, RZ ;  /* 0x5f80000000057823 */ /* 0x000fe200000000ff */
[----:B------:R-:W-:Y:S06]  /*51b0*/  BRA `(.L_x_77) ;  /* 0x0000000000887947 */ /* 0x000fec0003800000 */
.L_x_76:
[----:B------:R-:W-:-:S04]  /*51c0*/  IADD3 R9, PT, PT, R5, -0xfd, RZ ;  /* 0xffffff0305097810 */ /* 0x000fc80007ffe0ff */
[----:B------:R-:W-:-:S13]  /*51d0*/  ISETP.GT.U32.AND P0, PT, R9, 0x1, PT ;  /* 0x000000010900780c */ /* 0x000fda0003f04070 */
[----:B------:R-:W-:Y:S05]  /*51e0*/  @P0 BRA `(.L_x_78) ;  /* 0x0000000000780947 */ /* 0x000fea0003800000 */
[----:B------:R-:W-:Y:S01]  /*51f0*/  LOP3.LUT R10, R0, 0x7fffff, RZ, 0xc0, !PT ;  /* 0x007fffff000a7812 */ /* 0x000fe200078ec0ff */
[----:B------:R-:W-:Y:S01]  /*5200*/  HFMA2 R14, -RZ, RZ, 0, 1.78813934326171875e-07 ;  /* 0x00000003ff0e7431 */ /* 0x000fe200000001ff */
[----:B------:R-:W-:Y:S02]  /*5210*/  IADD3 R5, PT, PT, R5, -0xfc, RZ ;  /* 0xffffff0405057810 */ /* 0x000fe40007ffe0ff */
[----:B------:R-:W-:-:S04]  /*5220*/  LOP3.LUT R10, R10, 0x3f800000, RZ, 0xfc, !PT ;  /* 0x3f8000000a0a7812 */ /* 0x000fc800078efcff */
[----:B------:R-:W0:Y:S01]  /*5230*/  MUFU.RCP R11, R10 ;  /* 0x0000000a000b7308 */ /* 0x000e220000001000 */
[----:B------:R-:W-:Y:S01]  /*5240*/  SHF.L.U32 R15, R14, R9, RZ ;  /* 0x000000090e0f7219 */ /* 0x000fe200000006ff */
[----:B0-----:R-:W-:-:S04]  /*5250*/  FFMA R12, R10, R11, -1 ;  /* 0xbf8000000a0c7423 */ /* 0x001fc8000000000b */
[----:B------:R-:W-:-:S04]  /*5260*/  FADD.FTZ R12, -R12, -RZ ;  /* 0x800000ff0c0c7221 */ /* 0x000fc80000010100 */
[CCC-:B------:R-:W-:Y:S01]  /*5270*/  FFMA.RM R13, R11.reuse, R12.reuse, R11.reuse ;  /* 0x0000000c0b0d7223 */ /* 0x1c0fe2000000400b */
[----:B------:R-:W-:-:S04]  /*5280*/  FFMA.RP R12, R11, R12, R11 ;  /* 0x0000000c0b0c7223 */ /* 0x000fc8000000800b */
[C---:B------:R-:W-:Y:S02]  /*5290*/  LOP3.LUT R11, R13.reuse, 0x7fffff, RZ, 0xc0, !PT ;  /* 0x007fffff0d0b7812 */ /* 0x040fe400078ec0ff */
[----:B------:R-:W-:Y:S02]  /*52a0*/  FSETP.NEU.FTZ.AND P0, PT, R13, R12, PT ;  /* 0x0000000c0d00720b */ /* 0x000fe40003f1d000 */
[----:B------:R-:W-:Y:S02]  /*52b0*/  LOP3.LUT R12, R11, 0x800000, RZ, 0xfc, !PT ;  /* 0x008000000b0c7812 */ /* 0x000fe400078efcff */
[----:B------:R-:W-:Y:S02]  /*52c0*/  SEL R11, RZ, 0xffffffff, !P0 ;  /* 0xffffffffff0b7807 */ /* 0x000fe40004000000 */
[----:B------:R-:W-:Y:S02]  /*52d0*/  LOP3.LUT R10, R15, R12, RZ, 0xc0, !PT ;  /* 0x0000000c0f0a7212 */ /* 0x000fe400078ec0ff */
[----:B------:R-:W-:-:S02]  /*52e0*/  IADD3 R11, PT, PT, -R11, RZ, RZ ;  /* 0x000000ff0b0b7210 */ /* 0x000fc40007ffe1ff */
[-C--:B------:R-:W-:Y:S02]  /*52f0*/  SHF.R.U32.HI R10, RZ, R9.reuse, R10 ;  /* 0x00000009ff0a7219 */ /* 0x080fe4000001160a */
[--C-:B------:R-:W-:Y:S02]  /*5300*/  LOP3.LUT P1, RZ, R11, R9, R12.reuse, 0xf8, !PT ;  /* 0x000000090bff7212 */ /* 0x100fe4000782f80c */
[C---:B------:R-:W-:Y:S02]  /*5310*/  LOP3.LUT P0, RZ, R10.reuse, 0x1, RZ, 0xc0, !PT ;  /* 0x000000010aff7812 */ /* 0x040fe4000780c0ff */
[----:B------:R-:W-:Y:S02]  /*5320*/  LOP3.LUT P2, RZ, R10, 0x2, RZ, 0xc0, !PT ;  /* 0x000000020aff7812 */ /* 0x000fe4000784c0ff */
[----:B------:R-:W-:Y:S02]  /*5330*/  SHF.R.U32.HI R5, RZ, R5, R12 ;  /* 0x00000005ff057219 */ /* 0x000fe4000001160c */
[----:B------:R-:W-:-:S02]  /*5340*/  PLOP3.LUT P0, PT, P0, P1, P2, 0xe0, 0x0 ;  /* 0x000000000000781c */ /* 0x000fc40000703c20 */
[----:B------:R-:W-:Y:S02]  /*5350*/  LOP3.LUT P1, RZ, R0, 0x7fffff, RZ, 0xc0, !PT ;  /* 0x007fffff00ff7812 */ /* 0x000fe4000782c0ff */
[----:B------:R-:W-:-:S04]  /*5360*/  SEL R9, RZ, 0x1, !P0 ;  /* 0x00000001ff097807 */ /* 0x000fc80004000000 */
[----:B------:R-:W-:-:S04]  /*5370*/  IADD3 R9, PT, PT, -R9, RZ, RZ ;  /* 0x000000ff09097210 */ /* 0x000fc80007ffe1ff */
[----:B------:R-:W-:-:S13]  /*5380*/  ISETP.GE.AND P0, PT, R9, RZ, PT ;  /* 0x000000ff0900720c */ /* 0x000fda0003f06270 */
[----:B------:R-:W-:-:S04]  /*5390*/  @!P0 IADD3 R5, PT, PT, R5, 0x1, RZ ;  /* 0x0000000105058810 */ /* 0x000fc80007ffe0ff */
[----:B------:R-:W-:-:S04]  /*53a0*/  @!P1 SHF.L.U32 R5, R5, 0x1, RZ ;  /* 0x0000000105059819 */ /* 0x000fc800000006ff */
[----:B------:R-:W-:Y:S01]  /*53b0*/  LOP3.LUT R5, R5, 0x80000000, R0, 0xf8, !PT ;  /* 0x8000000005057812 */ /* 0x000fe200078ef800 */
[----:B------:R-:W-:Y:S06]  /*53c0*/  BRA `(.L_x_77) ;  /* 0x0000000000047947 */ /* 0x000fec0003800000 */
.L_x_78:
[----:B------:R0:W1:Y:S02]  /*53d0*/  MUFU.RCP R5, R0 ;  /* 0x0000000000057308 */ /* 0x0000640000001000 */
.L_x_77:
[----:B0123--:R-:W-:Y:S02]  /*53e0*/  MOV R0, R5 ;  /* 0x0000000500007202 */ /* 0x00ffe40000000f00 */
[----:B------:R-:W-:-:S04]  /*53f0*/  MOV R5, 0x0 ;  /* 0x0000000000057802 */ /* 0x000fc80000000f00 */
[----:B------:R-:W-:Y:S05]  /*5400*/  RET.REL.NODEC R4 `(round_mask) ;  /* 0xffffffa804fc7950 */ /* 0x000fea0003c3ffff */
        .weak           $__internal_3_$__cuda_sm20_sqrt_rn_f32_slowpath
        .type           $__internal_3_$__cuda_sm20_sqrt_rn_f32_slowpath,@function
        .size           $__internal_3_$__cuda_sm20_sqrt_rn_f32_slowpath,(.L_x_108 - $__internal_3_$__cuda_sm20_sqrt_rn_f32_slowpath)
$__internal_3_$__cuda_sm20_sqrt_rn_f32_slowpath:
[----:B------:R-:W-:-:S13]  /*5410*/  LOP3.LUT P0, RZ, R0, 0x7fffffff, RZ, 0xc0, !PT ;  /* 0x7fffffff00ff7812 */ /* 0x000fda000780c0ff */
[----:B------:R-:W-:Y:S01]  /*5420*/  @!P0 MOV R4, R0 ;  /* 0x0000000000048202 */ /* 0x000fe20000000f00 */
[----:B------:R-:W-:Y:S06]  /*5430*/  @!P0 BRA `(.L_x_79) ;  /* 0x0000000000408947 */ /* 0x000fec0003800000 */
[----:B------:R-:W-:-:S13]  /*5440*/  FSETP.GEU.FTZ.AND P0, PT, R0, RZ, PT ;  /* 0x000000ff0000720b */ /* 0x000fda0003f1e000 */
[----:B------:R-:W-:Y:S01]  /*5450*/  @!P0 MOV R4, 0x7fffffff ;  /* 0x7fffffff00048802 */ /* 0x000fe20000000f00 */
        /* <DEDUP_REMOVED lines=14> */
.L_x_79:
[----:B------:R-:W-:Y:S01]  /*5540*/  HFMA2 R5, -RZ, RZ, 0, 0 ;  /* 0x00000000ff057431 */ /* 0x000fe200000001ff */
[----:B------:R-:W-:Y:S02]  /*5550*/  MOV R0, R4 ;  /* 0x0000000400007202 */ /* 0x000fe40000000f00 */
[----:B------:R-:W-:-:S04]  /*5560*/  MOV R4, R9 ;  /* 0x0000000900047202 */ /* 0x000fc80000000f00 */
[----:B------:R-:W-:Y:S05]  /*5570*/  RET.REL.NODEC R4 `(round_mask) ;  /* 0xffffffa804a07950 */ /* 0x000fea0003c3ffff */
.L_x_80:
        /* <DEDUP_REMOVED lines=16> */
.L_x_108:


//--------------------- .text.chroma_key          --------------------------
	.section	.text.chroma_key,"ax",@progbits
	.align	128
        .global         chroma_key
        .type           chroma_key,@function
        .size           chroma_key,(.L_x_110 - chroma_key)
        .other          chroma_key,@"STO_CUDA_ENTRY STV_DEFAULT"
chroma_key:
.text.chroma_key:
        /* <DEDUP_REMOVED lines=14> */
[----:B------:R-:W0:Y:S01]  /*00e0*/  LDCU.64 UR4, c[0x0][0x380] ;  /* 0x00007000ff0477ac */ /* 0x000e220008000a00 */
[----:B------:R-:W-:Y:S01]  /*00f0*/  IMAD R0, R3, UR7, R0 ;  /* 0x0000000703007c24 */ /* 0x000fe2000f8e0200 */
[----:B------:R-:W1:Y:S04]  /*0100*/  LDCU.64 UR6, c[0x0][0x358] ;  /* 0x00006b00ff0677ac */ /* 0x000e680008000a00 */
[----:B------:R-:W-:-:S04]  /*0110*/  SHF.L.U32 R0, R0, 0x2, RZ ;  /* 0x0000000200007819 */ /* 0x000fc800000006ff */
[C---:B0-----:R-:W-:Y:S01]  /*0120*/  IADD3 R4, P0, PT, R0.reuse, UR4, RZ ;  /* 0x0000000400047c10 */ /* 0x041fe2000ff1e0ff */
[----:B------:R-:W0:Y:S03]  /*0130*/  LDCU.U8 UR4, c[0x0][0x388] ;  /* 0x00007100ff0477ac */ /* 0x000e260008000000 */
[----:B------:R-:W-:-:S05]  /*0140*/  LEA.HI.X.SX32 R5, R0, UR5, 0x1, P0 ;  /* 0x0000000500057c11 */ /* 0x000fca00080f0eff */
[----:B-1----:R-:W0:Y:S04]  /*0150*/  LDG.E.U8 R3, desc[UR6][R4.64] ;  /* 0x0000000604037981 */ /* 0x002e28000c1e1100 */
[----:B------:R-:W2:Y:S04]  /*0160*/  LDG.E.U8 R2, desc[UR6][R4.64+0x1] ;  /* 0x0000010604027981 */ /* 0x000ea8000c1e1100 */
[----:B------:R-:W3:Y:S01]  /*0170*/  LDG.E.U8 R0, desc[UR6][R4.64+0x2] ;  /* 0x0000020604007981 */ /* 0x000ee2000c1e1100 */
[----:B------:R-:W2:Y:S01]  /*0180*/  LDCU.U8 UR5, c[0x0][0x389] ;  /* 0x00007120ff0577ac */ /* 0x000ea20008000000 */
[----:B------:R-:W-:Y:S01]  /*0190*/  BSSY.RECONVERGENT B0, `(.L_x_81) ;  /* 0x000004d000007945 */ /* 0x000fe20003800200 */
[----:B------:R-:W-:Y:S01]  /*01a0*/  HFMA2 R7, -RZ, RZ, 1.875, 0 ;  /* 0x3f800000ff077431 */ /* 0x000fe200000001ff */
[----:B------:R-:W3:Y:S01]  /*01b0*/  LDCU.U8 UR8, c[0x0][0x38a] ;  /* 0x00007140ff0877ac */ /* 0x000ee20008000000 */
[----:B0-----:R-:W-:-:S04]  /*01c0*/  IADD3 R3, PT, PT, -R3, UR4, RZ ;  /* 0x0000000403037c10 */ /* 0x001fc8000fffe1ff */
[----:B------:R-:W-:Y:S02]  /*01d0*/  ISETP.NE.AND P0, PT, R3, 0x1, PT ;  /* 0x000000010300780c */ /* 0x000fe40003f05270 */
[----:B--2---:R-:W-:Y:S02]  /*01e0*/  IADD3 R2, PT, PT, -R2, UR5, RZ ;  /* 0x0000000502027c10 */ /* 0x004fe4000fffe1ff */
[----:B---3--:R-:W-:Y:S02]  /*01f0*/  IADD3 R0, PT, PT, -R0, UR8, RZ ;  /* 0x0000000800007c10 */ /* 0x008fe4000fffe1ff */
[----:B------:R-:W-:Y:S02]  /*0200*/  ISETP.NE.AND P2, PT, R2, 0x1, PT ;  /* 0x000000010200780c */ /* 0x000fe40003f45270 */
[----:B------:R-:W-:-:S05]  /*0210*/  ISETP.NE.AND P1, PT, R0, 0x1, PT ;  /* 0x000000010000780c */ /* 0x000fca0003f25270 */
[----:B------:R-:W-:Y:S08]  /*0220*/  @!P0 BRA `(.L_x_82) ;  /* 0x00000004000c8947 */ /* 0x000ff00003800000 */
[----:B------:R-:W-:-:S04]  /*0230*/  I2FP.F32.S32 R6, R3 ;  /* 0x0000000300067245 */ /* 0x000fc80000201400 */
[----:B------:R-:W-:-:S13]  /*0240*/  FSETP.NAN.AND P0, PT, |R6|, |R6|, PT ;  /* 0x400000060600720b */ /* 0x000fda0003f08200 */
[----:B------:R-:W-:Y:S01]  /*0250*/  @P0 FADD R7, R6, 2 ;  /* 0x4000000006070421 */ /* 0x000fe20000000000 */
[----:B------:R-:W-:Y:S06]  /*0260*/  @P0 BRA `(.L_x_82) ;  /* 0x0000000000fc0947 */ /* 0x000fec0003800000 */
[C---:B------:R-:W-:Y:S01]  /*0270*/  FMUL R7, |R6|.reuse, 16777216 ;  /* 0x4b80000006077820 */ /* 0x040fe20000400200 */
[----:B------:R-:W-:Y:S02]  /*0280*/  FSETP.GEU.AND P0, PT, |R6|, 1.175494350822287508e-38, PT ;  /* 0x008000000600780b */ /* 0x000fe40003f0e200 */
[----:B------:R-:W-:Y:S02]  /*0290*/  MOV R15, 0x3a2c32e4 ;  /* 0x3a2c32e4000f7802 */ /* 0x000fe40000000f00 */
[----:B------:R-:W-:-:S04]  /*02a0*/  FSEL R7, R7, |R6|, !P0 ;  /* 0x4000000607077208 */ /* 0x000fc80004000000 */
[----:B------:R-:W-:-:S04]  /*02b0*/  IADD3 R8, PT, PT, R7, -0x3f3504f3, RZ ;  /* 0xc0cafb0d07087810 */ /* 0x000fc80007ffe0ff */
[----:B------:R-:W-:-:S04]  /*02c0*/  LOP3.LUT R8, R8, 0xff800000, RZ, 0xc0, !PT ;  /* 0xff80000008087812 */ /* 0x000fc800078ec0ff */
[-C--:B------:R-:W-:Y:S02]  /*02d0*/  IADD3 R7, PT, PT, R7, -R8.reuse, RZ ;  /* 0x8000000807077210 */ /* 0x080fe40007ffe0ff */
[----:B------:R-:W-:-:S03]  /*02e0*/  I2FP.F32.S32 R8, R8 ;  /* 0x0000000800087245 */ /* 0x000fc60000201400 */
[C---:B------:R-:W-:Y:S01]  /*02f0*/  FADD R10, R7.reuse, 1 ;  /* 0x3f800000070a7421 */ /* 0x040fe20000000000 */
[----:B------:R-:W-:Y:S01]  /*0300*/  FADD R9, R7, -1 ;  /* 0xbf80000007097421 */ /* 0x000fe20000000000 */
[----:B------:R-:W-:Y:S02]  /*0310*/  FSEL R7, RZ, -24, P0 ;  /* 0xc1c00000ff077808 */ /* 0x000fe40000000000 */
[----:B------:R-:W-:Y:S01]  /*0320*/  FSETP.NEU.AND P0, PT, |R6|, +INF , PT ;  /* 0x7f8000000600780b */ /* 0x000fe20003f0d200 */
[----:B------:R-:W-:Y:S01]  /*0330*/  FADD R11, R9, R9 ;  /* 0x00000009090b7221 */ /* 0x000fe20000000000 */
[----:B------:R-:W0:Y:S01]  /*0340*/  MUFU.RCP R10, R10 ;  /* 0x0000000a000a7308 */ /* 0x000e220000001000 */
[----:B------:R-:W-:Y:S01]  /*0350*/  FFMA R8, R8, 1.1920928955078125e-07, R7 ;  /* 0x3400000008087823 */ /* 0x000fe20000000007 */
[----:B------:R-:W-:-:S13]  /*0360*/  ISETP.NE.AND P0, PT, R3, RZ, P0 ;  /* 0x000000ff0300720c */ /* 0x000fda0000705270 */
[----:B------:R-:W-:Y:S01]  /*0370*/  @!P0 SHF.L.U32 R3, R3, 0x1, RZ ;  /* 0x0000000103038819 */ /* 0x000fe200000006ff */
[----:B0-----:R-:W-:-:S03]  /*0380*/  FMUL R11, R10, R11 ;  /* 0x0000000b0a0b7220 */ /* 0x001fc60000400000 */
[----:B------:R-:W-:Y:S01]  /*0390*/  @!P0 I2FP.F32.S32 R3, R3 ;  /* 0x0000000300038245 */ /* 0x000fe20000201400 */
[----:B------:R-:W-:Y:S01]  /*03a0*/  FADD R13, R9, -R11 ;  /* 0x8000000b090d7221 */ /* 0x000fe20000000000 */
[C---:B------:R-:W-:Y:S01]  /*03b0*/  FMUL R12, R11.reuse, R11 ;  /* 0x0000000b0b0c7220 */ /* 0x040fe20000400000 */
[----:B------:R-:W-:Y:S02]  /*03c0*/  FFMA R7, R11, 1.4426950216293334961, R8 ;  /* 0x3fb8aa3b0b077823 */ /* 0x000fe40000000008 */
[----:B------:R-:W-:Y:S01]  /*03d0*/  FADD R14, R13, R13 ;  /* 0x0000000d0d0e7221 */ /* 0x000fe20000000000 */
[----:B------:R-:W-:Y:S01]  /*03e0*/  FFMA R13, R12, R15, 0.0032181653659790754318 ;  /* 0x3b52e7db0c0d7423 */ /* 0x000fe2000000000f */
        /* <DEDUP_REMOVED lines=13> */
[----:B------:R-:W-:Y:S01]  /*04c0*/  FMUL R9, R8, 2 ;  /* 0x4000000008097820 */ /* 0x000fe20000400000 */
[----:B------:R-:W-:-:S03]  /*04d0*/  FADD R7, -R7, R8 ;  /* 0x0000000807077221 */ /* 0x000fc60000000100 */
[----:B------:R-:W0:Y:S01]  /*04e0*/  FRND R10, R9 ;  /* 0x00000009000a7307 */ /* 0x000e220000201000 */
[----:B------:R-:W-:Y:S01]  /*04f0*/  FADD R7, R12, -R7 ;  /* 0x800000070c077221 */ /* 0x000fe20000000000 */
[----:B------:R-:W-:Y:S01]  /*0500*/  FFMA R8, R8, 2, -R9 ;  /* 0x4000000008087823 */ /* 0x000fe20000000809 */
[----:B------:R-:W-:Y:S01]  /*0510*/  HFMA2 R12, -RZ, RZ, 0.64013671875, -15.109375 ;  /* 0x391fcb8eff0c7431 */ /* 0x000fe200000001ff */
[----:B------:R-:W-:Y:S02]  /*0520*/  FSETP.GT.AND P4, PT, |R9|, 152, PT ;  /* 0x431800000900780b */ /* 0x000fe40003f84200 */
[----:B------:R-:W-:Y:S02]  /*0530*/  FFMA R8, R7, 2, R8 ;  /* 0x4000000007087823 */ /* 0x000fe40000000008 */
[----:B------:R-:W1:Y:S01]  /*0540*/  F2I.NTZ R11, R9 ;  /* 0x00000009000b7305 */ /* 0x000e620000203100 */
[----:B0-----:R-:W-:Y:S01]  /*0550*/  FADD R7, R9, -R10 ;  /* 0x8000000a09077221 */ /* 0x001fe20000000000 */
[----:B------:R-:W-:-:S03]  /*0560*/  FSETP.GT.AND P3, PT, R10, RZ, PT ;  /* 0x000000ff0a00720b */ /* 0x000fc60003f64000 */
[----:B------:R-:W-:Y:S01]  /*0570*/  FADD R7, R7, R8 ;  /* 0x0000000807077221 */ /* 0x000fe20000000000 */
[----:B------:R-:W-:Y:S02]  /*0580*/  SEL R6, RZ, 0x83000000, P3 ;  /* 0x83000000ff067807 */ /* 0x000fe40001800000 */
[----:B------:R-:W-:Y:S01]  /*0590*/  FSETP.GEU.AND P3, PT, R9, RZ, PT ;  /* 0x000000ff0900720b */ /* 0x000fe20003f6e000 */
[----:B------:R-:W-:Y:S01]  /*05a0*/  FFMA R8, R7, R12, 0.0013391353422775864601 ;  /* 0x3aaf85ed07087423 */ /* 0x000fe2000000000c */
[----:B-1----:R-:W-:-:S03]  /*05b0*/  LEA R11, R11, -R6, 0x17 ;  /* 0x800000060b0b7211 */ /* 0x002fc600078eb8ff */
[----:B------:R-:W-:-:S04]  /*05c0*/  FFMA R8, R7, R8, 0.0096188392490148544312 ;  /* 0x3c1d985607087423 */ /* 0x000fc80000000008 */
[----:B------:R-:W-:-:S04]  /*05d0*/  FFMA R8, R7, R8, 0.055503588169813156128 ;  /* 0x3d6357bb07087423 */ /* 0x000fc80000000008 */
[----:B------:R-:W-:-:S04]  /*05e0*/  FFMA R8, R7, R8, 0.24022644758224487305 ;  /* 0x3e75fdec07087423 */ /* 0x000fc80000000008 */
[----:B------:R-:W-:Y:S01]  /*05f0*/  FFMA R10, R7, R8, 0.69314718246459960938 ;  /* 0x3f317218070a7423 */ /* 0x000fe20000000008 */
[----:B------:R-:W-:-:S03]  /*0600*/  IADD3 R8, PT, PT, R6, 0x7f000000, RZ ;  /* 0x7f00000006087810 */ /* 0x000fc60007ffe0ff */
[----:B------:R-:W-:Y:S01]  /*0610*/  FFMA R13, R7, R10, 1 ;  /* 0x3f800000070d7423 */ /* 0x000fe2000000000a */
[----:B------:R-:W-:-:S03]  /*0620*/  FSEL R7, RZ, +INF , !P3 ;  /* 0x7f800000ff077808 */ /* 0x000fc60005800000 */
[----:B------:R-:W-:-:S04]  /*0630*/  FMUL R8, R8, R13 ;  /* 0x0000000d08087220 */ /* 0x000fc80000400000 */
[----:B------:R-:W-:Y:S01]  /*0640*/  @!P4 FMUL R7, R11, R8 ;  /* 0x000000080b07c220 */ /* 0x000fe20000400000 */
[----:B------:R-:W-:-:S07]  /*0650*/  @!P0 LOP3.LUT R7, R3, 0x7fffffff, RZ, 0xc0, !PT ;  /* 0x7fffffff03078812 */ /* 0x000fce00078ec0ff */
.L_x_82:
[----:B------:R-:W-:Y:S05]  /*0660*/  BSYNC.RECONVERGENT B0 ;  /* 0x0000000000007941 */ /* 0x000fea0003800200 */
.L_x_81:
[----:B------:R-:W-:Y:S01]  /*0670*/  BSSY.RECONVERGENT B0, `(.L_x_83) ;  /* 0x0000046000007945 */ /* 0x000fe20003800200 */
[----:B------:R-:W-:-:S03]  /*0680*/  IMAD.MOV.U32 R6, RZ, RZ, 0x3f800000 ;  /* 0x3f800000ff067424 */ /* 0x000fc600078e00ff */
[----:B------:R-:W-:Y:S05]  /*0690*/  @!P2 BRA `(.L_x_84) ;  /* 0x00000004000ca947 */ /* 0x000fea0003800000 */
        /* <DEDUP_REMOVED lines=67> */
.L_x_84:
[----:B------:R-:W-:Y:S05]  /*0ad0*/  BSYNC.RECONVERGENT B0 ;  /* 0x0000000000007941 */ /* 0x000fea0003800200 */
.L_x_83:
[----:B------:R-:W-:Y:S01]  /*0ae0*/  BSSY.RECONVERGENT B0, `(.L_x_85) ;  /* 0x0000047000007945 */ /* 0x000fe20003800200 */
[----:B------:R-:W-:Y:S01]  /*0af0*/  FADD R7, R6, R7 ;  /* 0x0000000706077221 */ /* 0x000fe20000000000 */
[----:B------:R-:W-:Y:S02]  /*0b00*/  IMAD.MOV.U32 R6, RZ, RZ, 0x3f800000 ;  /* 0x3f800000ff067424 */ /* 0x000fe400078e00ff */
        /* <DEDUP_REMOVED lines=26> */
[C---:B------:R-:W-:Y:S02]  /*0cb0*/  FFMA R3, R11.reuse, 1.4426950216293334961, R6 ;  /* 0x3fb8aa3b0b037823 */ /* 0x040fe40000000006 */
        /* <DEDUP_REMOVED lines=30> */
[----:B------:R-:W-:Y:S02]  /*0ea0*/  IADD3 R8, PT, PT, R2, 0x7f000000, RZ ;  /* 0x7f00000002087810 */ /* 0x000fe40007ffe0ff */
[----:B-1----:R-:W-:Y:S01]  /*0eb0*/  LEA R11, R11, -R2, 0x17 ;  /* 0x800000020b0b7211 */ /* 0x002fe200078eb8ff */
[----:B------:R-:W-:-:S04]  /*0ec0*/  FFMA R6, R3, R6, 0.0096188392490148544312 ;  /* 0x3c1d985603067423 */ /* 0x000fc80000000006 */
[----:B------:R-:W-:-:S04]  /*0ed0*/  FFMA R6, R3, R6, 0.055503588169813156128 ;  /* 0x3d6357bb03067423 */ /* 0x000fc80000000006 */
[----:B------:R-:W-:-:S04]  /*0ee0*/  FFMA R6, R3, R6, 0.24022644758224487305 ;  /* 0x3e75fdec03067423 */ /* 0x000fc80000000006 */
[----:B------:R-:W-:-:S04]  /*0ef0*/  FFMA R6, R3, R6, 0.69314718246459960938 ;  /* 0x3f31721803067423 */ /* 0x000fc80000000006 */
[----:B------:R-:W-:Y:S01]  /*0f00*/  FFMA R3, R3, R6, 1 ;  /* 0x3f80000003037423 */ /* 0x000fe20000000006 */
[----:B------:R-:W-:-:S03]  /*0f10*/  FSEL R6, RZ, +INF , !P1 ;  /* 0x7f800000ff067808 */ /* 0x000fc60004800000 */
[----:B------:R-:W-:-:S04]  /*0f20*/  FMUL R8, R8, R3 ;  /* 0x0000000308087220 */ /* 0x000fc80000400000 */
[----:B------:R-:W-:Y:S01]  /*0f30*/  @!P2 FMUL R6, R11, R8 ;  /* 0x000000080b06a220 */ /* 0x000fe20000400000 */
[----:B------:R-:W-:-:S07]  /*0f40*/  @!P0 LOP3.LUT R6, R0, 0x7fffffff, RZ, 0xc0, !PT ;  /* 0x7fffffff00068812 */ /* 0x000fce00078ec0ff */
.L_x_86:
[----:B------:R-:W-:Y:S05]  /*0f50*/  BSYNC.RECONVERGENT B0 ;  /* 0x0000000000007941 */ /* 0x000fea0003800200 */
.L_x_85:
[----:B------:R-:W-:Y:S01]  /*0f60*/  FADD R7, R7, R6 ;  /* 0x0000000607077221 */ /* 0x000fe20000000000 */
[----:B------:R-:W-:Y:S03]  /*0f70*/  BSSY.RECONVERGENT B0, `(.L_x_87) ;  /* 0x000000c000007945 */ /* 0x000fe60003800200 */
[----:B------:R-:W-:Y:S01]  /*0f80*/  VIADD R0, R7, 0xf3000000 ;  /* 0xf300000007007836 */ /* 0x000fe20000000000 */
[----:B------:R0:W1:Y:S04]  /*0f90*/  MUFU.RSQ R2, R7 ;  /* 0x0000000700027308 */ /* 0x0000680000001400 */
[----:B------:R-:W-:-:S13]  /*0fa0*/  ISETP.GT.U32.AND P0, PT, R0, 0x727fffff, PT ;  /* 0x727fffff0000780c */ /* 0x000fda0003f04070 */
[----:B01----:R-:W-:Y:S05]  /*0fb0*/  @!P0 BRA `(.L_x_88) ;  /* 0x00000000000c8947 */ /* 0x003fea0003800000 */
[----:B------:R-:W-:-:S07]  /*0fc0*/  MOV R9, 0xfe0 ;  /* 0x00000fe000097802 */ /* 0x000fce0000000f00 */
[----:B------:R-:W-:Y:S05]  /*0fd0*/  CALL.REL.NOINC `($__internal_4_$__cuda_sm20_sqrt_rn_f32_slowpath) ;  /* 0x00000000007c7944 */ /* 0x000fea0003c00000 */
[----:B------:R-:W-:Y:S05]  /*0fe0*/  BRA `(.L_x_89) ;  /* 0x0000000000107947 */ /* 0x000fea0003800000 */
.L_x_88:
[----:B------:R-:W-:Y:S01]  /*0ff0*/  FMUL.FTZ R0, R7, R2 ;  /* 0x0000000207007220 */ /* 0x000fe20000410000 */
[----:B------:R-:W-:-:S03]  /*1000*/  FMUL.FTZ R2, R2, 0.5 ;  /* 0x3f00000002027820 */ /* 0x000fc60000410000 */
[----:B------:R-:W-:-:S04]  /*1010*/  FFMA R3, -R0, R0, R7 ;  /* 0x0000000000037223 */ /* 0x000fc80000000107 */
[----:B------:R-:W-:-:S07]  /*1020*/  FFMA R0, R3, R2, R0 ;  /* 0x0000000203007223 */ /* 0x000fce0000000000 */
.L_x_89:
[----:B------:R-:W-:Y:S05]  /*1030*/  BSYNC.RECONVERGENT B0 ;  /* 0x0000000000007941 */ /* 0x000fea0003800200 */
.L_x_87:
[----:B------:R-:W0:Y:S01]  /*1040*/  LDCU UR5, c[0x0][0x38c] ;  /* 0x00007180ff0577ac */ /* 0x000e220008000800 */
[----:B------:R-:W-:Y:S01]  /*1050*/  BSSY.RECONVERGENT B0, `(.L_x_90) ;  /* 0x0000011000007945 */ /* 0x000fe20003800200 */
[----:B------:R-:W1:Y:S01]  /*1060*/  LDCU UR4, c[0x0][0x390] ;  /* 0x00007200ff0477ac */ /* 0x000e620008000800 */
[----:B0-----:R-:W-:Y:S01]  /*1070*/  I2FP.F32.S32 R3, UR5 ;  /* 0x0000000500037c45 */ /* 0x001fe20008201400 */
[----:B-1----:R-:W-:-:S04]  /*1080*/  UIADD3 UR4, UPT, UPT, -UR5, UR4, URZ ;  /* 0x0000000405047290 */ /* 0x002fc8000fffe1ff */
[----:B------:R-:W-:Y:S02]  /*1090*/  FADD R0, -R3, R0 ;  /* 0x0000000003007221 */ /* 0x000fe40000000100 */
[----:B------:R-:W-:-:S04]  /*10a0*/  I2FP.F32.S32 R7, UR4 ;  /* 0x0000000400077c45 */ /* 0x000fc80008201400 */
        /* <DEDUP_REMOVED lines=8> */
[----:B------:R-:W-:-:S07]  /*1130*/  MOV R2, 0x1150 ;  /* 0x0000115000027802 */ /* 0x000fce0000000f00 */
[----:B------:R-:W-:Y:S05]  /*1140*/  CALL.REL.NOINC `($__internal_5_$__cuda_sm3x_div_rn_noftz_f32_slowpath) ;  /* 0x0000000000807944 */ /* 0x000fea0003c00000 */
[----:B------:R-:W-:-:S07]  /*1150*/  MOV R2, R0 ;  /* 0x0000000000027202 */ /* 0x000fce0000000f00 */
.L_x_91:
[----:B------:R-:W-:Y:S05]  /*1160*/  BSYNC.RECONVERGENT B0 ;  /* 0x0000000000007941 */ /* 0x000fea0003800200 */
.L_x_90:
[----:B------:R-:W-:-:S05]  /*1170*/  FMUL R2, R2, 255 ;  /* 0x437f000002027820 */ /* 0x000fca0000400000 */
[----:B------:R-:W-:-:S04]  /*1180*/  FMNMX R2, RZ, R2, !PT ;  /* 0x00000002ff027209 */ /* 0x000fc80007800000 */
[----:B------:R-:W-:-:S04]  /*1190*/  FMNMX R2, R2, 255, PT ;  /* 0x437f000002027809 */ /* 0x000fc80003800000 */
[----:B------:R-:W0:Y:S02]  /*11a0*/  F2I.U32.TRUNC.NTZ R3, R2 ;  /* 0x0000000200037305 */ /* 0x000e24000020f000 */
[----:B0-----:R-:W-:Y:S01]  /*11b0*/  STG.E.U8 desc[UR6][R4.64+0x3], R3 ;  /* 0x0000030304007986 */ /* 0x001fe2000c101106 */
[----:B------:R-:W-:Y:S05]  /*11c0*/  EXIT ;  /* 0x000000000000794d */ /* 0x000fea0003800000 */
        .weak           $__internal_4_$__cuda_sm20_sqrt_rn_f32_slowpath
        .type           $__internal_4_$__cuda_sm20_sqrt_rn_f32_slowpath,@function
        .size           $__internal_4_$__cuda_sm20_sqrt_rn_f32_slowpath,($__internal_5_$__cuda_sm3x_div_rn_noftz_f32_slowpath - $__internal_4_$__cuda_sm20_sqrt_rn_f32_slowpath)
$__internal_4_$__cuda_sm20_sqrt_rn_f32_slowpath:
[----:B------:R-:W-:-:S13]  /*11d0*/  LOP3.LUT P0, RZ, R7, 0x7fffffff, RZ, 0xc0, !PT ;  /* 0x7fffffff07ff7812 */ /* 0x000fda000780c0ff */
[----:B------:R-:W-:Y:S01]  /*11e0*/  @!P0 MOV R2, R7 ;  /* 0x0000000700028202 */ /* 0x000fe20000000f00 */
[----:B------:R-:W-:Y:S06]  /*11f0*/  @!P0 BRA `(.L_x_92) ;  /* 0x0000000000448947 */ /* 0x000fec0003800000 */
[----:B------:R-:W-:Y:S02]  /*1200*/  FSETP.GEU.FTZ.AND P0, PT, R7, RZ, PT ;  /* 0x000000ff0700720b */ /* 0x000fe40003f1e000 */
[----:B------:R-:W-:-:S11]  /*1210*/  MOV R0, R7 ;  /* 0x0000000700007202 */ /* 0x000fd60000000f00 */
        /* <DEDUP_REMOVED lines=15> */
.L_x_92:
[----:B------:R-:W-:Y:S01]  /*1310*/  HFMA2 R3, -RZ, RZ, 0, 0 ;  /* 0x00000000ff037431 */ /* 0x000fe200000001ff */
[----:B------:R-:W-:Y:S02]  /*1320*/  MOV R0, R2 ;  /* 0x0000000200007202 */ /* 0x000fe40000000f00 */
[----:B------:R-:W-:-:S04]  /*1330*/  MOV R2, R9 ;  /* 0x0000000900027202 */ /* 0x000fc80000000f00 */
[----:B------:R-:W-:Y:S05]  /*1340*/  RET.REL.NODEC R2 `(chroma_key) ;  /* 0xffffffec022c7950 */ /* 0x000fea0003c3ffff */
        .weak           $__internal_5_$__cuda_sm3x_div_rn_noftz_f32_slowpath
        .type           $__internal_5_$__cuda_sm3x_div_rn_noftz_f32_slowpath,@function
        .size           $__internal_5_$__cuda_sm3x_div_rn_noftz_f32_slowpath,(.L_x_110 - $__internal_5_$__cuda_sm3x_div_rn_noftz_f32_slowpath)
$__internal_5_$__cuda_sm3x_div_rn_noftz_f32_slowpath:
[----:B------:R-:W-:Y:S01]  /*1350*/  SHF.R.U32.HI R6, RZ, 0x17, R7 ;  /* 0x00000017ff067819 */ /* 0x000fe20000011607 */
[----:B------:R-:W-:Y:S01]  /*1360*/  BSSY.RECONVERGENT B1, `(.L_x_93) ;  /* 0x0000064000017945 */ /* 0x000fe20003800200 */
[----:B------:R-:W-:Y:S02]  /*1370*/  SHF.R.U32.HI R3, RZ, 0x17, R0 ;  /* 0x00000017ff037819 */ /* 0x000fe40000011600 */
[----:B------:R-:W-:Y:S02]  /*1380*/  LOP3.LUT R6, R6, 0xff, RZ, 0xc0, !PT ;  /* 0x000000ff06067812 */ /* 0x000fe400078ec0ff */
[----:B------:R-:W-:Y:S02]  /*1390*/  LOP3.LUT R12, R3, 0xff, RZ, 0xc0, !PT ;  /* 0x000000ff030c7812 */ /* 0x000fe400078ec0ff */
[----:B------:R-:W-:Y:S01]  /*13a0*/  MOV R8, R0 ;  /* 0x0000000000087202 */ /* 0x000fe20000000f00 */
[----:B------:R-:W-:Y:S01]  /*13b0*/  VIADD R10, R6, 0xffffffff ;  /* 0xffffffff060a7836 */ /* 0x000fe20000000000 */
[----:B------:R-:W-:-:S04]  /*13c0*/  IADD3 R11, PT, PT, R12, -0x1, RZ ;  /* 0xffffffff0c0b7810 */ /* 0x000fc80007ffe0ff */
[----:B------:R-:W-:-:S04]  /*13d0*/  ISETP.GT.U32.AND P0, PT, R10, 0xfd, PT ;  /* 0x000000fd0a00780c */ /* 0x000fc80003f04070 */
[----:B------:R-:W-:-:S13]  /*13e0*/  ISETP.GT.U32.OR P0, PT, R11, 0xfd, P0 ;  /* 0x000000fd0b00780c */ /* 0x000fda0000704470 */
[----:B------:R-:W-:Y:S01]  /*13f0*/  @!P0 MOV R9, RZ ;  /* 0x000000ff00098202 */ /* 0x000fe20000000f00 */
[----:B------:R-:W-:Y:S06]  /*1400*/  @!P0 BRA `(.L_x_94) ;  /* 0x0000000000608947 */ /* 0x000fec0003800000 */
[----:B------:R-:W-:Y:S02]  /*1410*/  FSETP.GTU.FTZ.AND P0, PT, |R0|, +INF , PT ;  /* 0x7f8000000000780b */ /* 0x000fe40003f1c200 */
[----:B------:R-:W-:Y:S02]  /*1420*/  FSETP.GTU.FTZ.AND P1, PT, |R7|, +INF , PT ;  /* 0x7f8000000700780b */ /* 0x000fe40003f3c200 */
[----:B------:R-:W-:Y:S02]  /*1430*/  MOV R3, R7 ;  /* 0x0000000700037202 */ /* 0x000fe40000000f00 */
        /* <DEDUP_REMOVED lines=17> */
[----:B------:R-:W-:Y:S01]  /*1550*/  @!P0 FFMA R8, R0, 1.84467440737095516160e+19, RZ ;  /* 0x5f80000000088823 */ /* 0x000fe200000000ff */
[----:B------:R-:W-:Y:S01]  /*1560*/  @!P0 MOV R9, 0xffffffc0 ;  /* 0xffffffc000098802 */ /* 0x000fe20000000f00 */
[----:B------:R-:W-:-:S03]  /*1570*/  @!P1 FFMA R7, R3, 1.84467440737095516160e+19, RZ ;  /* 0x5f80000003079823 */ /* 0x000fc600000000ff */
[----:B------:R-:W-:-:S07]  /*1580*/  @!P1 IADD3 R9, PT, PT, R9, 0x40, RZ ;  /* 0x0000004009099810 */ /* 0x000fce0007ffe0ff */
.L_x_94:
[----:B------:R-:W-:Y:S01]  /*1590*/  LEA R0, R6, 0xc0800000, 0x17 ;  /* 0xc080000006007811 */ /* 0x000fe200078eb8ff */
[----:B------:R-:W-:Y:S01]  /*15a0*/  VIADD R3, R12, 0xffffff81 ;  /* 0xffffff810c037836 */ /* 0x000fe20000000000 */
[----:B------:R-:W-:Y:S02]  /*15b0*/  BSSY.RECONVERGENT B2, `(.L_x_99) ;  /* 0x0000035000027945 */ /* 0x000fe40003800200 */
[----:B------:R-:W-:Y:S01]  /*15c0*/  IADD3 R7, PT, PT, -R0, R7, RZ ;  /* 0x0000000700077210 */ /* 0x000fe20007ffe1ff */
[C---:B------:R-:W-:Y:S01]  /*15d0*/  IMAD R0, R3.reuse, -0x800000, R8 ;  /* 0xff80000003007824 */ /* 0x040fe200078e0208 */
[----:B------:R-:W-:Y:S02]  /*15e0*/  IADD3 R6, PT, PT, R3, 0x7f, -R6 ;  /* 0x0000007f03067810 */ /* 0x000fe40007ffe806 */
[----:B------:R-:W0:Y:S01]  /*15f0*/  MUFU.RCP R10, R7 ;  /* 0x00000007000a7308 */ /* 0x000e220000001000 */
[----:B------:R-:W-:Y:S01]  /*1600*/  FADD.FTZ R11, -R7, -RZ ;  /* 0x800000ff070b7221 */ /* 0x000fe20000010100 */
[----:B------:R-:W-:-:S03]  /*1610*/  IADD3 R6, PT, PT, R6, R9, RZ ;  /* 0x0000000906067210 */ /* 0x000fc60007ffe0ff */
[----:B0-----:R-:W-:-:S04]  /*1620*/  FFMA R13, R10, R11, 1 ;  /* 0x3f8000000a0d7423 */ /* 0x001fc8000000000b */
        /* <DEDUP_REMOVED lines=8> */
[----:B------:R-:W-:-:S04]  /*16b0*/  IADD3 R9, PT, PT, R3, R6, RZ ;  /* 0x0000000603097210 */ /* 0x000fc80007ffe0ff */
[----:B------:R-:W-:-:S04]  /*16c0*/  IADD3 R3, PT, PT, R9, -0x1, RZ ;  /* 0xffffffff09037810 */ /* 0x000fc80007ffe0ff */
        /* <DEDUP_REMOVED lines=10> */
[-CC-:B------:R-:W-:Y:S01]  /*1770*/  FFMA.RM R6, R15, R11.reuse, R8.reuse ;  /* 0x0000000b0f067223 */ /* 0x180fe20000004008 */
[C---:B------:R-:W-:Y:S02]  /*1780*/  ISETP.NE.AND P2, PT, R9.reuse, RZ, PT ;  /* 0x000000ff0900720c */ /* 0x040fe40003f45270 */
[----:B------:R-:W-:Y:S02]  /*1790*/  ISETP.NE.AND P1, PT, R9, RZ, PT ;  /* 0x000000ff0900720c */ /* 0x000fe40003f25270 */
[----:B------:R-:W-:Y:S01]  /*17a0*/  LOP3.LUT R7, R3, 0x7fffff, RZ, 0xc0, !PT ;  /* 0x007fffff03077812 */ /* 0x000fe200078ec0ff */
[----:B------:R-:W-:Y:S01]  /*17b0*/  FFMA.RP R3, R15, R11, R8 ;  /* 0x0000000b0f037223 */ /* 0x000fe20000008008 */
[----:B------:R-:W-:Y:S02]  /*17c0*/  IADD3 R8, PT, PT, R9, 0x20, RZ ;  /* 0x0000002009087810 */ /* 0x000fe40007ffe0ff */
[----:B------:R-:W-:-:S02]  /*17d0*/  LOP3.LUT R7, R7, 0x800000, RZ, 0xfc, !PT ;  /* 0x0080000007077812 */ /* 0x000fc400078efcff */
[----:B------:R-:W-:Y:S02]  /*17e0*/  IADD3 R9, PT, PT, -R9, RZ, RZ ;  /* 0x000000ff09097210 */ /* 0x000fe40007ffe1ff */
[----:B------:R-:W-:Y:S02]  /*17f0*/  SHF.L.U32 R8, R7, R8, RZ ;  /* 0x0000000807087219 */ /* 0x000fe400000006ff */
[----:B------:R-:W-:Y:S02]  /*1800*/  FSETP.NEU.FTZ.AND P0, PT, R3, R6, PT ;  /* 0x000000060300720b */ /* 0x000fe40003f1d000 */
[----:B------:R-:W-:Y:S02]  /*1810*/  SEL R6, R9, RZ, P2 ;  /* 0x000000ff09067207 */ /* 0x000fe40001000000 */
[----:B------:R-:W-:Y:S02]  /*1820*/  ISETP.NE.AND P1, PT, R8, RZ, P1 ;  /* 0x000000ff0800720c */ /* 0x000fe40000f25270 */
[----:B------:R-:W-:-:S02]  /*1830*/  SHF.R.U32.HI R6, RZ, R6, R7 ;  /* 0x00000006ff067219 */ /* 0x000fc40000011607 */
[----:B------:R-:W-:Y:S02]  /*1840*/  PLOP3.LUT P0, PT, P0, P1, PT, 0xf8, 0x8f ;  /* 0x00000000008f781c */ /* 0x000fe40000703f70 */
[----:B------:R-:W-:Y:S02]  /*1850*/  SHF.R.U32.HI R8, RZ, 0x1, R6 ;  /* 0x00000001ff087819 */ /* 0x000fe40000011606 */
[----:B------:R-:W-:-:S04]  /*1860*/  SEL R3, RZ, 0x1, !P0 ;  /* 0x00000001ff037807 */ /* 0x000fc80004000000 */
[----:B------:R-:W-:-:S04]  /*1870*/  LOP3.LUT R3, R3, 0x1, R8, 0xf8, !PT ;  /* 0x0000000103037812 */ /* 0x000fc800078ef808 */
[----:B------:R-:W-:-:S04]  /*1880*/  LOP3.LUT R3, R3, R6, RZ, 0xc0, !PT ;  /* 0x0000000603037212 */ /* 0x000fc800078ec0ff */
[----:B------:R-:W-:-:S04]  /*1890*/  IADD3 R3, PT, PT, R8, R3, RZ ;  /* 0x0000000308037210 */ /* 0x000fc80007ffe0ff */
[----:B------:R-:W-:Y:S01]  /*18a0*/  LOP3.LUT R0, R3, R0, RZ, 0xfc, !PT ;  /* 0x0000000003007212 */ /* 0x000fe200078efcff */
[----:B------:R-:W-:Y:S06]  /*18b0*/  BRA `(.L_x_102) ;  /* 0x0000000000107947 */ /* 0x000fec0003800000 */
.L_x_101:
[----:B------:R-:W-:-:S04]  /*18c0*/  LOP3.LUT R0, R0, 0x80000000, RZ, 0xc0, !PT ;  /* 0x8000000000007812 */ /* 0x000fc800078ec0ff */
[----:B------:R-:W-:Y:S01]  /*18d0*/  LOP3.LUT R0, R0, 0x7f800000, RZ, 0xfc, !PT ;  /* 0x7f80000000007812 */ /* 0x000fe200078efcff */
[----:B------:R-:W-:Y:S06]  /*18e0*/  BRA `(.L_x_102) ;  /* 0x0000000000047947 */ /* 0x000fec0003800000 */
.L_x_100:
[----:B------:R-:W-:-:S07]  /*18f0*/  LEA R0, R6, R0, 0x17 ;  /* 0x0000000006007211 */ /* 0x000fce00078eb8ff */
.L_x_102:
[----:B------:R-:W-:Y:S05]  /*1900*/  BSYNC.RECONVERGENT B2 ;  /* 0x0000000000027941 */ /* 0x000fea0003800200 */
.L_x_99:
[----:B------:R-:W-:Y:S05]  /*1910*/  BRA `(.L_x_103) ;  /* 0x0000000000207947 */ /* 0x000fea0003800000 */
.L_x_98:
[----:B------:R-:W-:-:S04]  /*1920*/  LOP3.LUT R0, R7, 0x80000000, R8, 0x48, !PT ;  /* 0x8000000007007812 */ /* 0x000fc800078e4808 */
[----:B------:R-:W-:Y:S01]  /*1930*/  LOP3.LUT R0, R0, 0x7f800000, RZ, 0xfc, !PT ;  /* 0x7f80000000007812 */ /* 0x000fe200078efcff */
[----:B------:R-:W-:Y:S06]  /*1940*/  BRA `(.L_x_103) ;  /* 0x0000000000147947 */ /* 0x000fec0003800000 */
.L_x_97:
[----:B------:R-:W-:Y:S01]  /*1950*/  LOP3.LUT R0, R7, 0x80000000, R8, 0x48, !PT ;  /* 0x8000000007007812 */ /* 0x000fe200078e4808 */
[----:B------:R-:W-:Y:S06]  /*1960*/  BRA `(.L_x_103) ;  /* 0x00000000000c7947 */ /* 0x000fec0003800000 */
.L_x_96:
[----:B------:R-:W0:Y:S01]  /*1970*/  MUFU.RSQ R0, -QNAN ;  /* 0xffc0000000007908 */ /* 0x000e220000001400 */
[----:B------:R-:W-:Y:S05]  /*1980*/  BRA `(.L_x_103) ;  /* 0x0000000000047947 */ /* 0x000fea0003800000 */
.L_x_95:
[----:B------:R-:W-:-:S07]  /*1990*/  FADD.FTZ R0, R0, R3 ;  /* 0x0000000300007221 */ /* 0x000fce0000010000 */
.L_x_103:
[----:B------:R-:W-:Y:S05]  /*19a0*/  BSYNC.RECONVERGENT B1 ;  /* 0x0000000000017941 */ /* 0x000fea0003800200 */
.L_x_93:
[----:B------:R-:W-:-:S04]  /*19b0*/  HFMA2 R3, -RZ, RZ, 0, 0 ;  /* 0x00000000ff037431 */ /* 0x000fc800000001ff */
[----:B0-----:R-:W-:Y:S05]  /*19c0*/  RET.REL.NODEC R2 `(chroma_key) ;  /* 0xffffffe4028c7950 */ /* 0x001fea0003c3ffff */
.L_x_104:
        /* <DEDUP_REMOVED lines=11> */
.L_x_110:


//--------------------- .nv.shared.reserved.0     --------------------------
	.section	.nv.shared.reserved.0,"aw",@nobits
	.weak		__nv_reservedSMEM_offset_0_alias
	.size		__nv_reservedSMEM_offset_0_alias, 0, 64
	.other		__nv_reservedSMEM_offset_0_alias,@"STO_CUDA_RESERVED_SHARED STV_DEFAULT"
__nv_reservedSMEM_offset_0_alias:
	.zero		0
	.zero		64


//--------------------- .nv.constant0.vignette    --------------------------
	.section	.nv.constant0.vignette,"a",@progbits
	.sectionflags	@""
	.align	4
.nv.constant0.vignette:
	.zero		924


//--------------------- .nv.constant0.round_mask  --------------------------
	.section	.nv.constant0.round_mask,"a",@progbits
	.sectionflags	@""
	.align	4
.nv.constant0.round_mask:
	.zero		932


//--------------------- .nv.constant0.chroma_key  --------------------------
	.section	.nv.constant0.chroma_key,"a",@progbits
	.sectionflags	@""
	.align	4
.nv.constant0.chroma_key:
	.zero		924


//--------------------- SYMBOLS --------------------------

	.type		.nv.reservedSmem.offset0,@object
	.size		.nv.reservedSmem.offset0,0x4
